//
// Generated by NVIDIA NVVM Compiler
//
// Compiler Build ID: CL-36424714
// Cuda compilation tools, release 13.0, V13.0.88
// Based on NVVM 20.0.0
//

.version 9.0
.target sm_100
.address_size 64

	// .globl	_Z11ac_velocityPfS_S_S_S_S_S_S_S_S_S_S_S_S_S_iifffiib

.visible .entry _Z11ac_velocityPfS_S_S_S_S_S_S_S_S_S_S_S_S_S_iifffiib(
	.param .u64 .ptr .align 1 _Z11ac_velocityPfS_S_S_S_S_S_S_S_S_S_S_S_S_S_iifffiib_param_0,
	.param .u64 .ptr .align 1 _Z11ac_velocityPfS_S_S_S_S_S_S_S_S_S_S_S_S_S_iifffiib_param_1,
	.param .u64 .ptr .align 1 _Z11ac_velocityPfS_S_S_S_S_S_S_S_S_S_S_S_S_S_iifffiib_param_2,
	.param .u64 .ptr .align 1 _Z11ac_velocityPfS_S_S_S_S_S_S_S_S_S_S_S_S_S_iifffiib_param_3,
	.param .u64 .ptr .align 1 _Z11ac_velocityPfS_S_S_S_S_S_S_S_S_S_S_S_S_S_iifffiib_param_4,
	.param .u64 .ptr .align 1 _Z11ac_velocityPfS_S_S_S_S_S_S_S_S_S_S_S_S_S_iifffiib_param_5,
	.param .u64 .ptr .align 1 _Z11ac_velocityPfS_S_S_S_S_S_S_S_S_S_S_S_S_S_iifffiib_param_6,
	.param .u64 .ptr .align 1 _Z11ac_velocityPfS_S_S_S_S_S_S_S_S_S_S_S_S_S_iifffiib_param_7,
	.param .u64 .ptr .align 1 _Z11ac_velocityPfS_S_S_S_S_S_S_S_S_S_S_S_S_S_iifffiib_param_8,
	.param .u64 .ptr .align 1 _Z11ac_velocityPfS_S_S_S_S_S_S_S_S_S_S_S_S_S_iifffiib_param_9,
	.param .u64 .ptr .align 1 _Z11ac_velocityPfS_S_S_S_S_S_S_S_S_S_S_S_S_S_iifffiib_param_10,
	.param .u64 .ptr .align 1 _Z11ac_velocityPfS_S_S_S_S_S_S_S_S_S_S_S_S_S_iifffiib_param_11,
	.param .u64 .ptr .align 1 _Z11ac_velocityPfS_S_S_S_S_S_S_S_S_S_S_S_S_S_iifffiib_param_12,
	.param .u64 .ptr .align 1 _Z11ac_velocityPfS_S_S_S_S_S_S_S_S_S_S_S_S_S_iifffiib_param_13,
	.param .u64 .ptr .align 1 _Z11ac_velocityPfS_S_S_S_S_S_S_S_S_S_S_S_S_S_iifffiib_param_14,
	.param .u32 _Z11ac_velocityPfS_S_S_S_S_S_S_S_S_S_S_S_S_S_iifffiib_param_15,
	.param .u32 _Z11ac_velocityPfS_S_S_S_S_S_S_S_S_S_S_S_S_S_iifffiib_param_16,
	.param .f32 _Z11ac_velocityPfS_S_S_S_S_S_S_S_S_S_S_S_S_S_iifffiib_param_17,
	.param .f32 _Z11ac_velocityPfS_S_S_S_S_S_S_S_S_S_S_S_S_S_iifffiib_param_18,
	.param .f32 _Z11ac_velocityPfS_S_S_S_S_S_S_S_S_S_S_S_S_S_iifffiib_param_19,
	.param .u32 _Z11ac_velocityPfS_S_S_S_S_S_S_S_S_S_S_S_S_S_iifffiib_param_20,
	.param .u32 _Z11ac_velocityPfS_S_S_S_S_S_S_S_S_S_S_S_S_S_iifffiib_param_21,
	.param .u8 _Z11ac_velocityPfS_S_S_S_S_S_S_S_S_S_S_S_S_S_iifffiib_param_22
)
{
	.reg .pred 	%p<19>;
	.reg .b16 	%rs<2>;
	.reg .b32 	%r<41>;
	.reg .b32 	%f<82>;
	.reg .b64 	%rd<72>;

	ld.param.u64 	%rd15, [_Z11ac_velocityPfS_S_S_S_S_S_S_S_S_S_S_S_S_S_iifffiib_param_0];
	ld.param.u64 	%rd16, [_Z11ac_velocityPfS_S_S_S_S_S_S_S_S_S_S_S_S_S_iifffiib_param_1];
	ld.param.u64 	%rd17, [_Z11ac_velocityPfS_S_S_S_S_S_S_S_S_S_S_S_S_S_iifffiib_param_2];
	ld.param.u64 	%rd18, [_Z11ac_velocityPfS_S_S_S_S_S_S_S_S_S_S_S_S_S_iifffiib_param_3];
	ld.param.u64 	%rd19, [_Z11ac_velocityPfS_S_S_S_S_S_S_S_S_S_S_S_S_S_iifffiib_param_4];
	ld.param.u64 	%rd20, [_Z11ac_velocityPfS_S_S_S_S_S_S_S_S_S_S_S_S_S_iifffiib_param_7];
	ld.param.u64 	%rd21, [_Z11ac_velocityPfS_S_S_S_S_S_S_S_S_S_S_S_S_S_iifffiib_param_8];
	ld.param.u64 	%rd10, [_Z11ac_velocityPfS_S_S_S_S_S_S_S_S_S_S_S_S_S_iifffiib_param_10];
	ld.param.u64 	%rd11, [_Z11ac_velocityPfS_S_S_S_S_S_S_S_S_S_S_S_S_S_iifffiib_param_11];
	ld.param.u64 	%rd12, [_Z11ac_velocityPfS_S_S_S_S_S_S_S_S_S_S_S_S_S_iifffiib_param_12];
	ld.param.u64 	%rd14, [_Z11ac_velocityPfS_S_S_S_S_S_S_S_S_S_S_S_S_S_iifffiib_param_14];
	ld.param.u32 	%r5, [_Z11ac_velocityPfS_S_S_S_S_S_S_S_S_S_S_S_S_S_iifffiib_param_15];
	ld.param.u32 	%r6, [_Z11ac_velocityPfS_S_S_S_S_S_S_S_S_S_S_S_S_S_iifffiib_param_16];
	ld.param.f32 	%f9, [_Z11ac_velocityPfS_S_S_S_S_S_S_S_S_S_S_S_S_S_iifffiib_param_17];
	ld.param.f32 	%f10, [_Z11ac_velocityPfS_S_S_S_S_S_S_S_S_S_S_S_S_S_iifffiib_param_18];
	ld.param.f32 	%f11, [_Z11ac_velocityPfS_S_S_S_S_S_S_S_S_S_S_S_S_S_iifffiib_param_19];
	ld.param.u32 	%r7, [_Z11ac_velocityPfS_S_S_S_S_S_S_S_S_S_S_S_S_S_iifffiib_param_20];
	ld.param.u32 	%r8, [_Z11ac_velocityPfS_S_S_S_S_S_S_S_S_S_S_S_S_S_iifffiib_param_21];
	ld.param.s8 	%rs1, [_Z11ac_velocityPfS_S_S_S_S_S_S_S_S_S_S_S_S_S_iifffiib_param_22];
	cvta.to.global.u64 	%rd1, %rd16;
	cvta.to.global.u64 	%rd2, %rd21;
	cvta.to.global.u64 	%rd3, %rd19;
	cvta.to.global.u64 	%rd4, %rd15;
	cvta.to.global.u64 	%rd5, %rd20;
	cvta.to.global.u64 	%rd6, %rd18;
	cvta.to.global.u64 	%rd7, %rd17;
	mov.u32 	%r9, %ctaid.x;
	mov.u32 	%r10, %ntid.x;
	mov.u32 	%r11, %tid.x;
	mad.lo.s32 	%r1, %r9, %r10, %r11;
	mov.u32 	%r12, %ctaid.y;
	mov.u32 	%r13, %ntid.y;
	mov.u32 	%r14, %tid.y;
	mad.lo.s32 	%r2, %r12, %r13, %r14;
	setp.eq.s16 	%p1, %rs1, 0;
	@%p1 bra 	$L__BB0_9;
	setp.lt.s32 	%p2, %r1, 2;
	sub.s32 	%r15, %r5, %r8;
	add.s32 	%r16, %r15, -3;
	setp.gt.s32 	%p3, %r1, %r16;
	or.pred  	%p4, %p2, %p3;
	setp.lt.u32 	%p5, %r2, 2;
	or.pred  	%p6, %p5, %p4;
	add.s32 	%r17, %r6, -3;
	setp.gt.s32 	%p7, %r2, %r17;
	or.pred  	%p8, %p6, %p7;
	@%p8 bra 	$L__BB0_12;
	mul.lo.s32 	%r3, %r5, %r2;
	add.s32 	%r4, %r3, %r1;
	mul.wide.s32 	%rd22, %r4, 4;
	add.s64 	%rd8, %rd7, %rd22;
	ld.global.f32 	%f12, [%rd8];
	ld.global.f32 	%f13, [%rd8+-4];
	sub.f32 	%f14, %f12, %f13;
	ld.global.f32 	%f15, [%rd8+4];
	ld.global.f32 	%f16, [%rd8+-8];
	sub.f32 	%f17, %f15, %f16;
	mul.f32 	%f18, %f17, 0fBD2AAAAB;
	fma.rn.f32 	%f19, %f14, 0f3F900000, %f18;
	div.rn.f32 	%f1, %f19, %f10;
	setp.le.s32 	%p9, %r1, %r7;
	add.s32 	%r18, %r8, %r7;
	not.b32 	%r19, %r18;
	add.s32 	%r20, %r5, %r19;
	setp.ge.s32 	%p10, %r1, %r20;
	or.pred  	%p11, %p9, %p10;
	@%p11 bra 	$L__BB0_4;
	mul.wide.s32 	%rd23, %r4, 4;
	add.s64 	%rd24, %rd6, %rd23;
	ld.global.f32 	%f80, [%rd24];
	bra.uni 	$L__BB0_5;
$L__BB0_4:
	cvta.to.global.u64 	%rd25, %rd11;
	mul.wide.u32 	%rd26, %r1, 4;
	add.s64 	%rd27, %rd25, %rd26;
	ld.global.f32 	%f20, [%rd27];
	mul.wide.s32 	%rd28, %r4, 4;
	add.s64 	%rd29, %rd6, %rd28;
	ld.global.f32 	%f21, [%rd29];
	cvta.to.global.u64 	%rd30, %rd10;
	add.s64 	%rd31, %rd30, %rd26;
	ld.global.f32 	%f22, [%rd31];
	mul.f32 	%f23, %f1, %f22;
	fma.rn.f32 	%f80, %f20, %f21, %f23;
	st.global.f32 	[%rd29], %f80;
$L__BB0_5:
	ld.param.u64 	%rd70, [_Z11ac_velocityPfS_S_S_S_S_S_S_S_S_S_S_S_S_S_iifffiib_param_9];
	cvta.to.global.u64 	%rd32, %rd70;
	mul.wide.u32 	%rd33, %r1, 4;
	add.s64 	%rd34, %rd32, %rd33;
	ld.global.f32 	%f24, [%rd34];
	div.rn.f32 	%f25, %f1, %f24;
	add.f32 	%f26, %f25, %f80;
	mul.wide.s32 	%rd35, %r4, 4;
	add.s64 	%rd36, %rd5, %rd35;
	ld.global.f32 	%f27, [%rd36];
	mul.f32 	%f28, %f26, %f27;
	add.s64 	%rd37, %rd4, %rd35;
	ld.global.f32 	%f29, [%rd37];
	fma.rn.f32 	%f30, %f9, %f28, %f29;
	st.global.f32 	[%rd37], %f30;
	mul.wide.s32 	%rd38, %r5, 4;
	add.s64 	%rd39, %rd8, %rd38;
	ld.global.f32 	%f31, [%rd39];
	ld.global.f32 	%f32, [%rd8];
	sub.f32 	%f33, %f31, %f32;
	shl.b32 	%r21, %r5, 1;
	add.s32 	%r22, %r3, %r21;
	add.s64 	%rd40, %rd39, %rd38;
	ld.global.f32 	%f34, [%rd40];
	mad.lo.s32 	%r23, %r5, -3, %r22;
	add.s32 	%r24, %r23, %r1;
	mul.wide.s32 	%rd41, %r24, 4;
	add.s64 	%rd42, %rd7, %rd41;
	ld.global.f32 	%f35, [%rd42];
	sub.f32 	%f36, %f34, %f35;
	mul.f32 	%f37, %f36, 0fBD2AAAAB;
	fma.rn.f32 	%f38, %f33, 0f3F900000, %f37;
	div.rn.f32 	%f5, %f38, %f11;
	setp.le.s32 	%p12, %r2, %r7;
	not.b32 	%r25, %r7;
	add.s32 	%r26, %r6, %r25;
	setp.ge.s32 	%p13, %r2, %r26;
	or.pred  	%p14, %p12, %p13;
	@%p14 bra 	$L__BB0_7;
	add.s64 	%rd44, %rd3, %rd35;
	ld.global.f32 	%f81, [%rd44];
	bra.uni 	$L__BB0_8;
$L__BB0_7:
	ld.param.u64 	%rd71, [_Z11ac_velocityPfS_S_S_S_S_S_S_S_S_S_S_S_S_S_iifffiib_param_13];
	cvta.to.global.u64 	%rd45, %rd14;
	mul.wide.u32 	%rd46, %r2, 4;
	add.s64 	%rd47, %rd45, %rd46;
	ld.global.f32 	%f39, [%rd47];
	add.s64 	%rd49, %rd3, %rd35;
	ld.global.f32 	%f40, [%rd49];
	cvta.to.global.u64 	%rd50, %rd71;
	add.s64 	%rd51, %rd50, %rd46;
	ld.global.f32 	%f41, [%rd51];
	mul.f32 	%f42, %f5, %f41;
	fma.rn.f32 	%f81, %f39, %f40, %f42;
	st.global.f32 	[%rd49], %f81;
$L__BB0_8:
	cvta.to.global.u64 	%rd52, %rd12;
	mul.wide.u32 	%rd53, %r2, 4;
	add.s64 	%rd54, %rd52, %rd53;
	ld.global.f32 	%f43, [%rd54];
	div.rn.f32 	%f44, %f5, %f43;
	add.f32 	%f45, %f44, %f81;
	add.s64 	%rd56, %rd2, %rd35;
	ld.global.f32 	%f46, [%rd56];
	mul.f32 	%f47, %f45, %f46;
	add.s64 	%rd57, %rd1, %rd35;
	ld.global.f32 	%f48, [%rd57];
	fma.rn.f32 	%f49, %f9, %f47, %f48;
	st.global.f32 	[%rd57], %f49;
	bra.uni 	$L__BB0_12;
$L__BB0_9:
	add.s32 	%r27, %r7, 2;
	add.s32 	%r28, %r7, %r8;
	sub.s32 	%r29, %r5, %r28;
	add.s32 	%r30, %r29, -3;
	setp.gt.s32 	%p15, %r1, %r30;
	min.s32 	%r31, %r1, %r2;
	setp.lt.s32 	%p16, %r31, %r27;
	or.pred  	%p17, %p16, %p15;
	@%p17 bra 	$L__BB0_12;
	sub.s32 	%r32, %r6, %r7;
	add.s32 	%r33, %r32, -3;
	setp.gt.s32 	%p18, %r2, %r33;
	@%p18 bra 	$L__BB0_12;
	mul.lo.s32 	%r34, %r5, %r2;
	add.s32 	%r35, %r34, %r1;
	add.s32 	%r36, %r35, %r5;
	mul.wide.s32 	%rd58, %r36, 4;
	add.s64 	%rd59, %rd7, %rd58;
	ld.global.f32 	%f50, [%rd59];
	mul.wide.s32 	%rd60, %r35, 4;
	add.s64 	%rd61, %rd7, %rd60;
	ld.global.f32 	%f51, [%rd61];
	sub.f32 	%f52, %f50, %f51;
	mul.f32 	%f53, %f52, 0f3F900000;
	shl.b32 	%r37, %r5, 1;
	add.s32 	%r38, %r34, %r37;
	mul.wide.s32 	%rd62, %r5, 4;
	add.s64 	%rd63, %rd59, %rd62;
	ld.global.f32 	%f54, [%rd63];
	mad.lo.s32 	%r39, %r5, -3, %r38;
	add.s32 	%r40, %r39, %r1;
	mul.wide.s32 	%rd64, %r40, 4;
	add.s64 	%rd65, %rd7, %rd64;
	ld.global.f32 	%f55, [%rd65];
	sub.f32 	%f56, %f54, %f55;
	mul.f32 	%f57, %f56, 0f3D2AAAAB;
	sub.f32 	%f58, %f53, %f57;
	div.rn.f32 	%f59, %f58, %f11;
	add.s64 	%rd66, %rd2, %rd60;
	ld.global.f32 	%f60, [%rd66];
	mul.f32 	%f61, %f60, %f59;
	mul.f32 	%f62, %f9, %f61;
	add.s64 	%rd67, %rd1, %rd60;
	ld.global.f32 	%f63, [%rd67];
	sub.f32 	%f64, %f63, %f62;
	st.global.f32 	[%rd67], %f64;
	ld.global.f32 	%f65, [%rd61];
	ld.global.f32 	%f66, [%rd61+-4];
	sub.f32 	%f67, %f65, %f66;
	mul.f32 	%f68, %f67, 0f3F900000;
	ld.global.f32 	%f69, [%rd61+4];
	ld.global.f32 	%f70, [%rd61+-8];
	sub.f32 	%f71, %f69, %f70;
	mul.f32 	%f72, %f71, 0f3D2AAAAB;
	sub.f32 	%f73, %f68, %f72;
	div.rn.f32 	%f74, %f73, %f10;
	add.s64 	%rd68, %rd5, %rd60;
	ld.global.f32 	%f75, [%rd68];
	mul.f32 	%f76, %f75, %f74;
	mul.f32 	%f77, %f9, %f76;
	add.s64 	%rd69, %rd4, %rd60;
	ld.global.f32 	%f78, [%rd69];
	sub.f32 	%f79, %f78, %f77;
	st.global.f32 	[%rd69], %f79;
$L__BB0_12:
	ret;

}


// ===== COMPILED SASS (sm_100) =====

	.target	sm_100

	.elftype	@"ET_EXEC"


//--------------------- .note.nv.tkinfo           --------------------------
	.section	.note.nv.tkinfo,"",@"SHT_NOTE"
	.sectionflags	@"SHF_NOTE_NV_TKINFO"
	.tkinfo
        /*0018*/ 	.word	0x00000002
        /*0030*/ 	.string	""
        /*0030*/ 	.string	"ptxas"
        /*0030*/ 	.string	"Cuda compilation tools, release 13.0, V13.0.88"
        /*0030*/ 	.string	"Build cuda_13.0.r13.0/compiler.36424714_0"
        /*0030*/ 	.string	"-arch sm_100 -m 64 "



//--------------------- .note.nv.cuinfo           --------------------------
	.section	.note.nv.cuinfo,"",@"SHT_NOTE"
	.sectionflags	@"SHF_NOTE_NV_CUINFO"
        /*0018*/ 	.short	0x0002
        /*001a*/ 	.short	0x0064
        /*001c*/ 	.short	0x0082
	.zero		2


//--------------------- .nv.info                  --------------------------
	.section	.nv.info,"",@"SHT_CUDA_INFO"
	.align	4


	//----- nvinfo : EIATTR_REGCOUNT
	.align		4
        /*0000*/ 	.byte	0x04, 0x2f
        /*0002*/ 	.short	(.L_1 - .L_0)
	.align		4
.L_0:
        /*0004*/ 	.word	index@(_Z11ac_velocityPfS_S_S_S_S_S_S_S_S_S_S_S_S_S_iifffiib)
        /*0008*/ 	.word	0x00000016


	//----- nvinfo : EIATTR_FRAME_SIZE
	.align		4
.L_1:
        /*000c*/ 	.byte	0x04, 0x11
        /*000e*/ 	.short	(.L_3 - .L_2)
	.align		4
.L_2:
        /*0010*/ 	.word	index@($__internal_0_$__cuda_sm3x_div_rn_noftz_f32_slowpath)
        /*0014*/ 	.word	0x00000000


	//----- nvinfo : EIATTR_FRAME_SIZE
	.align		4
.L_3:
        /*0018*/ 	.byte	0x04, 0x11
        /*001a*/ 	.short	(.L_5 - .L_4)
	.align		4
.L_4:
        /*001c*/ 	.word	index@(_Z11ac_velocityPfS_S_S_S_S_S_S_S_S_S_S_S_S_S_iifffiib)
        /*0020*/ 	.word	0x00000000


	//----- nvinfo : EIATTR_MIN_STACK_SIZE
	.align		4
.L_5:
        /*0024*/ 	.byte	0x04, 0x12
        /*0026*/ 	.short	(.L_7 - .L_6)
	.align		4
.L_6:
        /*0028*/ 	.word	index@(_Z11ac_velocityPfS_S_S_S_S_S_S_S_S_S_S_S_S_S_iifffiib)
        /*002c*/ 	.word	0x00000000
.L_7:


//--------------------- .nv.compat                --------------------------
	.section	.nv.compat,"",@"SHT_CUDA_COMPAT_INFO"
	.align	4
        /*0000*/ 	.byte	0x02, 0x09, 0x00, 0x00, 0x02, 0x02, 0x01, 0x00, 0x02, 0x05, 0x05, 0x00, 0x03, 0x07, 0x01, 0x01
        /*0010*/ 	.byte	0x02, 0x03, 0x00, 0x00, 0x02, 0x06, 0x01, 0x00, 0x04, 0x0b, 0x08, 0x00, 0x01, 0x00, 0x00, 0x00
        /*0020*/ 	.byte	0x00, 0x00, 0x00, 0x00


//--------------------- .nv.info._Z11ac_velocityPfS_S_S_S_S_S_S_S_S_S_S_S_S_S_iifffiib --------------------------
	.section	.nv.info._Z11ac_velocityPfS_S_S_S_S_S_S_S_S_S_S_S_S_S_iifffiib,"",@"SHT_CUDA_INFO"
	.sectionflags	@""
	.align	4


	//----- nvinfo : EIATTR_CUDA_API_VERSION
	.align		4
        /*0000*/ 	.byte	0x04, 0x37
        /*0002*/ 	.short	(.L_9 - .L_8)
.L_8:
        /*0004*/ 	.word	0x00000082


	//----- nvinfo : EIATTR_KPARAM_INFO
	.align		4
.L_9:
        /*0008*/ 	.byte	0x04, 0x17
        /*000a*/ 	.short	(.L_11 - .L_10)
.L_10:
        /*000c*/ 	.word	0x00000000
        /*0010*/ 	.short	0x0016
        /*0012*/ 	.short	0x0094
        /*0014*/ 	.byte	0x00, 0xf0, 0x05, 0x00


	//----- nvinfo : EIATTR_KPARAM_INFO
	.align		4
.L_11:
        /*0018*/ 	.byte	0x04, 0x17
        /*001a*/ 	.short	(.L_13 - .L_12)
.L_12:
        /*001c*/ 	.word	0x00000000
        /*0020*/ 	.short	0x0015
        /*0022*/ 	.short	0x0090
        /*0024*/ 	.byte	0x00, 0xf0, 0x11, 0x00


	//----- nvinfo : EIATTR_KPARAM_INFO
	.align		4
.L_13:
        /*0028*/ 	.byte	0x04, 0x17
        /*002a*/ 	.short	(.L_15 - .L_14)
.L_14:
        /*002c*/ 	.word	0x00000000
        /*0030*/ 	.short	0x0014
        /*0032*/ 	.short	0x008c
        /*0034*/ 	.byte	0x00, 0xf0, 0x11, 0x00


	//----- nvinfo : EIATTR_KPARAM_INFO
	.align		4
.L_15:
        /*0038*/ 	.byte	0x04, 0x17
        /*003a*/ 	.short	(.L_17 - .L_16)
.L_16:
        /*003c*/ 	.word	0x00000000
        /*0040*/ 	.short	0x0013
        /*0042*/ 	.short	0x0088
        /*0044*/ 	.byte	0x00, 0xf0, 0x11, 0x00


	//----- nvinfo : EIATTR_KPARAM_INFO
	.align		4
.L_17:
        /*0048*/ 	.byte	0x04, 0x17
        /*004a*/ 	.short	(.L_19 - .L_18)
.L_18:
        /*004c*/ 	.word	0x00000000
        /*0050*/ 	.short	0x0012
        /*0052*/ 	.short	0x0084
        /*0054*/ 	.byte	0x00, 0xf0, 0x11, 0x00


	//----- nvinfo : EIATTR_KPARAM_INFO
	.align		4
.L_19:
        /*0058*/ 	.byte	0x04, 0x17
        /*005a*/ 	.short	(.L_21 - .L_20)
.L_20:
        /*005c*/ 	.word	0x00000000
        /*0060*/ 	.short	0x0011
        /*0062*/ 	.short	0x0080
        /*0064*/ 	.byte	0x00, 0xf0, 0x11, 0x00


	//----- nvinfo : EIATTR_KPARAM_INFO
	.align		4
.L_21:
        /*0068*/ 	.byte	0x04, 0x17
        /*006a*/ 	.short	(.L_23 - .L_22)
.L_22:
        /*006c*/ 	.word	0x00000000
        /*0070*/ 	.short	0x0010
        /*0072*/ 	.short	0x007c
        /*0074*/ 	.byte	0x00, 0xf0, 0x11, 0x00


	//----- nvinfo : EIATTR_KPARAM_INFO
	.align		4
.L_23:
        /*0078*/ 	.byte	0x04, 0x17
        /*007a*/ 	.short	(.L_25 - .L_24)
.L_24:
        /*007c*/ 	.word	0x00000000
        /*0080*/ 	.short	0x000f
        /*0082*/ 	.short	0x0078
        /*0084*/ 	.byte	0x00, 0xf0, 0x11, 0x00


	//----- nvinfo : EIATTR_KPARAM_INFO
	.align		4
.L_25:
        /*0088*/ 	.byte	0x04, 0x17
        /*008a*/ 	.short	(.L_27 - .L_26)
.L_26:
        /*008c*/ 	.word	0x00000000
        /*0090*/ 	.short	0x000e
        /*0092*/ 	.short	0x0070
        /*0094*/ 	.byte	0x00, 0xf5, 0x21, 0x00


	//----- nvinfo : EIATTR_KPARAM_INFO
	.align		4
.L_27:
        /*0098*/ 	.byte	0x04, 0x17
        /*009a*/ 	.short	(.L_29 - .L_28)
.L_28:
        /*009c*/ 	.word	0x00000000
        /*00a0*/ 	.short	0x000d
        /*00a2*/ 	.short	0x0068
        /*00a4*/ 	.byte	0x00, 0xf5, 0x21, 0x00


	//----- nvinfo : EIATTR_KPARAM_INFO
	.align		4
.L_29:
        /*00a8*/ 	.byte	0x04, 0x17
        /*00aa*/ 	.short	(.L_31 - .L_30)
.L_30:
        /*00ac*/ 	.word	0x00000000
        /*00b0*/ 	.short	0x000c
        /*00b2*/ 	.short	0x0060
        /*00b4*/ 	.byte	0x00, 0xf5, 0x21, 0x00


	//----- nvinfo : EIATTR_KPARAM_INFO
	.align		4
.L_31:
        /*00b8*/ 	.byte	0x04, 0x17
        /*00ba*/ 	.short	(.L_33 - .L_32)
.L_32:
        /*00bc*/ 	.word	0x00000000
        /*00c0*/ 	.short	0x000b
        /*00c2*/ 	.short	0x0058
        /*00c4*/ 	.byte	0x00, 0xf5, 0x21, 0x00


	//----- nvinfo : EIATTR_KPARAM_INFO
	.align		4
.L_33:
        /*00c8*/ 	.byte	0x04, 0x17
        /*00ca*/ 	.short	(.L_35 - .L_34)
.L_34:
        /*00cc*/ 	.word	0x00000000
        /*00d0*/ 	.short	0x000a
        /*00d2*/ 	.short	0x0050
        /*00d4*/ 	.byte	0x00, 0xf5, 0x21, 0x00


	//----- nvinfo : EIATTR_KPARAM_INFO
	.align		4
.L_35:
        /*00d8*/ 	.byte	0x04, 0x17
        /*00da*/ 	.short	(.L_37 - .L_36)
.L_36:
        /*00dc*/ 	.word	0x00000000
        /*00e0*/ 	.short	0x0009
        /*00e2*/ 	.short	0x0048
        /*00e4*/ 	.byte	0x00, 0xf5, 0x21, 0x00


	//----- nvinfo : EIATTR_KPARAM_INFO
	.align		4
.L_37:
        /*00e8*/ 	.byte	0x04, 0x17
        /*00ea*/ 	.short	(.L_39 - .L_38)
.L_38:
        /*00ec*/ 	.word	0x00000000
        /*00f0*/ 	.short	0x0008
        /*00f2*/ 	.short	0x0040
        /*00f4*/ 	.byte	0x00, 0xf5, 0x21, 0x00


	//----- nvinfo : EIATTR_KPARAM_INFO
	.align		4
.L_39:
        /*00f8*/ 	.byte	0x04, 0x17
        /*00fa*/ 	.short	(.L_41 - .L_40)
.L_40:
        /*00fc*/ 	.word	0x00000000
        /*0100*/ 	.short	0x0007
        /*0102*/ 	.short	0x0038
        /*0104*/ 	.byte	0x00, 0xf5, 0x21, 0x00


	//----- nvinfo : EIATTR_KPARAM_INFO
	.align		4
.L_41:
        /*0108*/ 	.byte	0x04, 0x17
        /*010a*/ 	.short	(.L_43 - .L_42)
.L_42:
        /*010c*/ 	.word	0x00000000
        /*0110*/ 	.short	0x0006
        /*0112*/ 	.short	0x0030
        /*0114*/ 	.byte	0x00, 0xf5, 0x21, 0x00


	//----- nvinfo : EIATTR_KPARAM_INFO
	.align		4
.L_43:
        /*0118*/ 	.byte	0x04, 0x17
        /*011a*/ 	.short	(.L_45 - .L_44)
.L_44:
        /*011c*/ 	.word	0x00000000
        /*0120*/ 	.short	0x0005
        /*0122*/ 	.short	0x0028
        /*0124*/ 	.byte	0x00, 0xf5, 0x21, 0x00


	//----- nvinfo : EIATTR_KPARAM_INFO
	.align		4
.L_45:
        /*0128*/ 	.byte	0x04, 0x17
        /*012a*/ 	.short	(.L_47 - .L_46)
.L_46:
        /*012c*/ 	.word	0x00000000
        /*0130*/ 	.short	0x0004
        /*0132*/ 	.short	0x0020
        /*0134*/ 	.byte	0x00, 0xf5, 0x21, 0x00


	//----- nvinfo : EIATTR_KPARAM_INFO
	.align		4
.L_47:
        /*0138*/ 	.byte	0x04, 0x17
        /*013a*/ 	.short	(.L_49 - .L_48)
.L_48:
        /*013c*/ 	.word	0x00000000
        /*0140*/ 	.short	0x0003
        /*0142*/ 	.short	0x0018
        /*0144*/ 	.byte	0x00, 0xf5, 0x21, 0x00


	//----- nvinfo : EIATTR_KPARAM_INFO
	.align		4
.L_49:
        /*0148*/ 	.byte	0x04, 0x17
        /*014a*/ 	.short	(.L_51 - .L_50)
.L_50:
        /*014c*/ 	.word	0x00000000
        /*0150*/ 	.short	0x0002
        /*0152*/ 	.short	0x0010
        /*0154*/ 	.byte	0x00, 0xf5, 0x21, 0x00


	//----- nvinfo : EIATTR_KPARAM_INFO
	.align		4
.L_51:
        /*0158*/ 	.byte	0x04, 0x17
        /*015a*/ 	.short	(.L_53 - .L_52)
.L_52:
        /*015c*/ 	.word	0x00000000
        /*0160*/ 	.short	0x0001
        /*0162*/ 	.short	0x0008
        /*0164*/ 	.byte	0x00, 0xf5, 0x21, 0x00


	//----- nvinfo : EIATTR_KPARAM_INFO
	.align		4
.L_53:
        /*0168*/ 	.byte	0x04, 0x17
        /*016a*/ 	.short	(.L_55 - .L_54)
.L_54:
        /*016c*/ 	.word	0x00000000
        /*0170*/ 	.short	0x0000
        /*0172*/ 	.short	0x0000
        /*0174*/ 	.byte	0x00, 0xf5, 0x21, 0x00


	//----- nvinfo : EIATTR_SPARSE_MMA_MASK
	.align		4
.L_55:
        /*0178*/ 	.byte	0x03, 0x50
        /*017a*/ 	.short	0x0000


	//----- nvinfo : EIATTR_MAXREG_COUNT
	.align		4
        /*017c*/ 	.byte	0x03, 0x1b
        /*017e*/ 	.short	0x00ff


	//----- nvinfo : EIATTR_MERCURY_ISA_VERSION
	.align		4
        /*0180*/ 	.byte	0x03, 0x5f
        /*0182*/ 	.short	0x0101


	//----- nvinfo : EIATTR_VRC_CTA_INIT_COUNT
	.align		4
        /*0184*/ 	.byte	0x02, 0x4a
	.zero		1
	.zero		1


	//----- nvinfo : EIATTR_EXIT_INSTR_OFFSETS
	.align		4
        /*0188*/ 	.byte	0x04, 0x1c
        /*018a*/ 	.short	(.L_57 - .L_56)


	//   ....[0]....
.L_56:
        /*018c*/ 	.word	0x00000160


	//   ....[1]....
        /*0190*/ 	.word	0x00000b20


	//   ....[2]....
        /*0194*/ 	.word	0x00000bc0


	//   ....[3]....
        /*0198*/ 	.word	0x00000c00


	//   ....[4]....
        /*019c*/ 	.word	0x000010f0


	//----- nvinfo : EIATTR_CRS_STACK_SIZE
	.align		4
.L_57:
        /*01a0*/ 	.byte	0x04, 0x1e
        /*01a2*/ 	.short	(.L_59 - .L_58)
.L_58:
        /*01a4*/ 	.word	0x00000000


	//----- nvinfo : EIATTR_CBANK_PARAM_SIZE
	.align		4
.L_59:
        /*01a8*/ 	.byte	0x03, 0x19
        /*01aa*/ 	.short	0x0095


	//----- nvinfo : EIATTR_PARAM_CBANK
	.align		4
        /*01ac*/ 	.byte	0x04, 0x0a
        /*01ae*/ 	.short	(.L_61 - .L_60)
	.align		4
.L_60:
        /*01b0*/ 	.word	index@(.nv.constant0._Z11ac_velocityPfS_S_S_S_S_S_S_S_S_S_S_S_S_S_iifffiib)
        /*01b4*/ 	.short	0x0380
        /*01b6*/ 	.short	0x0095


	//----- nvinfo : EIATTR_SW_WAR
	.align		4
.L_61:
        /*01b8*/ 	.byte	0x04, 0x36
        /*01ba*/ 	.short	(.L_63 - .L_62)
.L_62:
        /*01bc*/ 	.word	0x00000008
.L_63:


//--------------------- .nv.callgraph             --------------------------
	.section	.nv.callgraph,"",@"SHT_CUDA_CALLGRAPH"
	.align	4
	.sectionentsize	8
	.align		4
        /*0000*/ 	.word	0x00000000
	.align		4
        /*0004*/ 	.word	0xffffffff
	.align		4
        /*0008*/ 	.word	0x00000000
	.align		4
        /*000c*/ 	.word	0xfffffffe
	.align		4
        /*0010*/ 	.word	0x00000000
	.align		4
        /*0014*/ 	.word	0xfffffffd
	.align		4
        /*0018*/ 	.word	0x00000000
	.align		4
        /*001c*/ 	.word	0xfffffffc


//--------------------- .text._Z11ac_velocityPfS_S_S_S_S_S_S_S_S_S_S_S_S_S_iifffiib --------------------------
	.section	.text._Z11ac_velocityPfS_S_S_S_S_S_S_S_S_S_S_S_S_S_iifffiib,"ax",@progbits
	.align	128
        .global         _Z11ac_velocityPfS_S_S_S_S_S_S_S_S_S_S_S_S_S_iifffiib
        .type           _Z11ac_velocityPfS_S_S_S_S_S_S_S_S_S_S_S_S_S_iifffiib,@function
        .size           _Z11ac_velocityPfS_S_S_S_S_S_S_S_S_S_S_S_S_S_iifffiib,(.L_x_25 - _Z11ac_velocityPfS_S_S_S_S_S_S_S_S_S_S_S_S_S_iifffiib)
        .other          _Z11ac_velocityPfS_S_S_S_S_S_S_S_S_S_S_S_S_S_iifffiib,@"STO_CUDA_ENTRY STV_DEFAULT"
_Z11ac_velocityPfS_S_S_S_S_S_S_S_S_S_S_S_S_S_iifffiib:
.text._Z11ac_velocityPfS_S_S_S_S_S_S_S_S_S_S_S_S_S_iifffiib:
[----:B------:R-:W-:Y:S01]  /*0000*/  LDC R1, c[0x0][0x37c] ;  /* 0x0000df00ff017b82 */ /* 0x000fe20000000800 */
[----:B------:R-:W0:Y:S01]  /*0010*/  LDCU.U8 UR4, c[0x0][0x414] ;  /* 0x00008280ff0477ac */ /* 0x000e220008000000 */
[----:B------:R-:W1:Y:S06]  /*0020*/  S2R R0, SR_TID.X ;  /* 0x0000000000007919 */ /* 0x000e6c0000002100 */
[----:B------:R-:W1:Y:S01]  /*0030*/  LDC R7, c[0x0][0x360] ;  /* 0x0000d800ff077b82 */ /* 0x000e620000000800 */
[----:B------:R-:W2:Y:S01]  /*0040*/  LDCU.64 UR6, c[0x0][0x358] ;  /* 0x00006b00ff0677ac */ /* 0x000ea20008000a00 */
[----:B------:R-:W3:Y:S06]  /*0050*/  S2R R3, SR_TID.Y ;  /* 0x0000000000037919 */ /* 0x000eec0000002200 */
[----:B------:R-:W1:Y:S08]  /*0060*/  S2UR UR5, SR_CTAID.X ;  /* 0x00000000000579c3 */ /* 0x000e700000002500 */
[----:B------:R-:W3:Y:S01]  /*0070*/  S2UR UR8, SR_CTAID.Y ;  /* 0x00000000000879c3 */ /* 0x000ee20000002600 */
[----:B0-----:R-:W-:-:S04]  /*0080*/  UPRMT UR4, UR4, 0x8880, URZ ;  /* 0x0000888004047896 */ /* 0x001fc800080000ff */
[----:B------:R-:W-:-:S03]  /*0090*/  UISETP.NE.AND UP0, UPT, UR4, URZ, UPT ;  /* 0x000000ff0400728c */ /* 0x000fc6000bf05270 */
[----:B------:R-:W3:Y:S01]  /*00a0*/  LDC R6, c[0x0][0x364] ;  /* 0x0000d900ff067b82 */ /* 0x000ee20000000800 */
[----:B-1----:R-:W-:Y:S02]  /*00b0*/  IMAD R7, R7, UR5, R0 ;  /* 0x0000000507077c24 */ /* 0x002fe4000f8e0200 */
[----:B---3--:R-:W-:-:S03]  /*00c0*/  IMAD R6, R6, UR8, R3 ;  /* 0x0000000806067c24 */ /* 0x008fc6000f8e0203 */
[----:B--2---:R-:W-:Y:S05]  /*00d0*/  BRA.U !UP0, `(.L_x_0) ;  /* 0x0000000908947547 */ /* 0x004fea000b800000 */
[----:B------:R-:W0:Y:S01]  /*00e0*/  LDCU UR4, c[0x0][0x410] ;  /* 0x00008200ff0477ac */ /* 0x000e220008000800 */
[----:B------:R-:W0:Y:S02]  /*00f0*/  LDCU.64 UR8, c[0x0][0x3f8] ;  /* 0x00007f00ff0877ac */ /* 0x000e240008000a00 */
[----:B0-----:R-:W-:-:S06]  /*0100*/  UIADD3 UR4, UPT, UPT, UR8, -0x3, -UR4 ;  /* 0xfffffffd08047890 */ /* 0x001fcc000fffe804 */
[----:B------:R-:W-:Y:S01]  /*0110*/  ISETP.GT.AND P0, PT, R7, UR4, PT ;  /* 0x0000000407007c0c */ /* 0x000fe2000bf04270 */
[----:B------:R-:W-:-:S03]  /*0120*/  UIADD3 UR4, UPT, UPT, UR9, -0x3, URZ ;  /* 0xfffffffd09047890 */ /* 0x000fc6000fffe0ff */
[----:B------:R-:W-:-:S04]  /*0130*/  ISETP.LT.OR P0, PT, R7, 0x2, P0 ;  /* 0x000000020700780c */ /* 0x000fc80000701670 */
[----:B------:R-:W-:-:S04]  /*0140*/  ISETP.LT.U32.OR P0, PT, R6, 0x2, P0 ;  /* 0x000000020600780c */ /* 0x000fc80000701470 */
[----:B------:R-:W-:-:S13]  /*0150*/  ISETP.GT.OR P0, PT, R6, UR4, P0 ;  /* 0x0000000406007c0c */ /* 0x000fda0008704670 */
[----:B------:R-:W-:Y:S05]  /*0160*/  @P0 EXIT ;  /* 0x000000000000094d */ /* 0x000fea0003800000 */
[----:B------:R-:W0:Y:S01]  /*0170*/  LDC.64 R4, c[0x0][0x390] ;  /* 0x0000e400ff047b82 */ /* 0x000e220000000a00 */
[----:B------:R-:W-:-:S05]  /*0180*/  IMAD R8, R6, UR8, RZ ;  /* 0x0000000806087c24 */ /* 0x000fca000f8e02ff */
[----:B------:R-:W-:Y:S02]  /*0190*/  IADD3 R2, PT, PT, R7, R8, RZ ;  /* 0x0000000807027210 */ /* 0x000fe40007ffe0ff */
[----:B------:R-:W1:Y:S03]  /*01a0*/  LDC R12, c[0x0][0x404] ;  /* 0x00010100ff0c7b82 */ /* 0x000e660000000800 */
[----:B0-----:R-:W-:-:S05]  /*01b0*/  IMAD.WIDE R4, R2, 0x4, R4 ;  /* 0x0000000402047825 */ /* 0x001fca00078e0204 */
[----:B------:R-:W2:Y:S04]  /*01c0*/  LDG.E R9, desc[UR6][R4.64+0x4] ;  /* 0x0000040604097981 */ /* 0x000ea8000c1e1900 */
[----:B------:R-:W2:Y:S04]  /*01d0*/  LDG.E R10, desc[UR6][R4.64+-0x8] ;  /* 0xfffff806040a7981 */ /* 0x000ea8000c1e1900 */
[----:B------:R-:W3:Y:S04]  /*01e0*/  LDG.E R0, desc[UR6][R4.64] ;  /* 0x0000000604007981 */ /* 0x000ee8000c1e1900 */
[----:B------:R-:W3:Y:S01]  /*01f0*/  LDG.E R3, desc[UR6][R4.64+-0x4] ;  /* 0xfffffc0604037981 */ /* 0x000ee2000c1e1900 */
[----:B-1----:R-:W0:Y:S01]  /*0200*/  MUFU.RCP R11, R12 ;  /* 0x0000000c000b7308 */ /* 0x002e220000001000 */
[----:B------:R-:W-:Y:S01]  /*0210*/  BSSY.RECONVERGENT B0, `(.L_x_1) ;  /* 0x0000011000007945 */ /* 0x000fe20003800200 */
[----:B--2---:R-:W-:Y:S01]  /*0220*/  FADD R9, R9, -R10 ;  /* 0x8000000a09097221 */ /* 0x004fe20000000000 */
[----:B0-----:R-:W-:-:S03]  /*0230*/  FFMA R10, R11, -R12, 1 ;  /* 0x3f8000000b0a7423 */ /* 0x001fc6000000080c */
[----:B------:R-:W-:Y:S01]  /*0240*/  FMUL R9, R9, -0.041666667908430099487 ;  /* 0xbd2aaaab09097820 */ /* 0x000fe20000400000 */
[----:B---3--:R-:W-:Y:S01]  /*0250*/  FADD R0, R0, -R3 ;  /* 0x8000000300007221 */ /* 0x008fe20000000000 */
[----:B------:R-:W-:-:S03]  /*0260*/  FFMA R3, R11, R10, R11 ;  /* 0x0000000a0b037223 */ /* 0x000fc6000000000b */
[----:B------:R-:W-:-:S04]  /*0270*/  FFMA R0, R0, 1.125, R9 ;  /* 0x3f90000000007823 */ /* 0x000fc80000000009 */
[----:B------:R-:W0:Y:S01]  /*0280*/  FCHK P0, R0, R12 ;  /* 0x0000000c00007302 */ /* 0x000e220000000000 */
[----:B------:R-:W-:-:S04]  /*0290*/  FFMA R9, R0, R3, RZ ;  /* 0x0000000300097223 */ /* 0x000fc800000000ff */
[----:B------:R-:W-:-:S04]  /*02a0*/  FFMA R10, R9, -R12, R0 ;  /* 0x8000000c090a7223 */ /* 0x000fc80000000000 */
[----:B------:R-:W-:Y:S01]  /*02b0*/  FFMA R3, R3, R10, R9 ;  /* 0x0000000a03037223 */ /* 0x000fe20000000009 */
[----:B0-----:R-:W-:Y:S06]  /*02c0*/  @!P0 BRA `(.L_x_2) ;  /* 0x0000000000148947 */ /* 0x001fec0003800000 */
[----:B------:R-:W0:Y:S01]  /*02d0*/  LDCU UR4, c[0x0][0x404] ;  /* 0x00008080ff0477ac */ /* 0x000e220008000800 */
[----:B------:R-:W-:Y:S02]  /*02e0*/  MOV R10, 0x310 ;  /* 0x00000310000a7802 */ /* 0x000fe40000000f00 */
[----:B0-----:R-:W-:-:S07]  /*02f0*/  MOV R3, UR4 ;  /* 0x0000000400037c02 */ /* 0x001fce0008000f00 */
[----:B------:R-:W-:Y:S05]  /*0300*/  CALL.REL.NOINC `($__internal_0_$__cuda_sm3x_div_rn_noftz_f32_slowpath) ;  /* 0x0000000c007c7944 */ /* 0x000fea0003c00000 */
[----:B------:R-:W-:-:S07]  /*0310*/  MOV R3, R0 ;  /* 0x0000000000037202 */ /* 0x000fce0000000f00 */
.L_x_2:
[----:B------:R-:W-:Y:S05]  /*0320*/  BSYNC.RECONVERGENT B0 ;  /* 0x0000000000007941 */ /* 0x000fea0003800200 */
.L_x_1:
[----:B------:R-:W0:Y:S01]  /*0330*/  LDCU UR4, c[0x0][0x410] ;  /* 0x00008200ff0477ac */ /* 0x000e220008000800 */
[----:B------:R-:W1:Y:S01]  /*0340*/  LDC.64 R14, c[0x0][0x3d0] ;  /* 0x0000f400ff0e7b82 */ /* 0x000e620000000a00 */
[----:B------:R-:W0:Y:S01]  /*0350*/  LDCU UR8, c[0x0][0x40c] ;  /* 0x00008180ff0877ac */ /* 0x000e220008000800 */
[----:B------:R-:W2:Y:S06]  /*0360*/  LDCU UR5, c[0x0][0x3f8] ;  /* 0x00007f00ff0577ac */ /* 0x000eac0008000800 */
[----:B------:R-:W3:Y:S08]  /*0370*/  LDC.64 R12, c[0x0][0x3d8] ;  /* 0x0000f600ff0c7b82 */ /* 0x000ef00000000a00 */
[----:B------:R-:W4:Y:S01]  /*0380*/  LDC.64 R10, c[0x0][0x398] ;  /* 0x0000e600ff0a7b82 */ /* 0x000f220000000a00 */
[----:B0-----:R-:W-:-:S07]  /*0390*/  UIADD3 UR4, UPT, UPT, UR4, UR8, URZ ;  /* 0x0000000804047290 */ /* 0x001fce000fffe0ff */
[----:B------:R-:W0:Y:S01]  /*03a0*/  LDC.64 R16, c[0x0][0x3c8] ;  /* 0x0000f200ff107b82 */ /* 0x000e220000000a00 */
[----:B------:R-:W-:-:S04]  /*03b0*/  ULOP3.LUT UR4, URZ, UR4, URZ, 0x33, !UPT ;  /* 0x00000004ff047292 */ /* 0x000fc8000f8e33ff */
[----:B--2---:R-:W-:-:S06]  /*03c0*/  UIADD3 UR4, UPT, UPT, UR4, UR5, URZ ;  /* 0x0000000504047290 */ /* 0x004fcc000fffe0ff */
[----:B------:R-:W-:-:S04]  /*03d0*/  ISETP.GE.AND P0, PT, R7, UR4, PT ;  /* 0x0000000407007c0c */ /* 0x000fc8000bf06270 */
[----:B------:R-:W-:Y:S01]  /*03e0*/  ISETP.LE.OR P0, PT, R7, UR8, P0 ;  /* 0x0000000807007c0c */ /* 0x000fe20008703670 */
[----:B----4-:R-:W-:-:S05]  /*03f0*/  IMAD.WIDE R10, R2, 0x4, R10 ;  /* 0x00000004020a7825 */ /* 0x010fca00078e020a */
[----:B------:R-:W2:Y:S07]  /*0400*/  LDG.E R9, desc[UR6][R10.64] ;  /* 0x000000060a097981 */ /* 0x000eae000c1e1900 */
[----:B-1----:R-:W-:-:S04]  /*0410*/  @P0 IMAD.WIDE.U32 R14, R7, 0x4, R14 ;  /* 0x00000004070e0825 */ /* 0x002fc800078e000e */
[C---:B---3--:R-:W-:Y:S02]  /*0420*/  @P0 IMAD.WIDE.U32 R12, R7.reuse, 0x4, R12 ;  /* 0x00000004070c0825 */ /* 0x048fe400078e000c */
[----:B------:R-:W3:Y:S04]  /*0430*/  @P0 LDG.E R14, desc[UR6][R14.64] ;  /* 0x000000060e0e0981 */ /* 0x000ee8000c1e1900 */
[----:B------:R-:W2:Y:S01]  /*0440*/  @P0 LDG.E R12, desc[UR6][R12.64] ;  /* 0x000000060c0c0981 */ /* 0x000ea2000c1e1900 */
[----:B0-----:R-:W-:-:S04]  /*0450*/  IMAD.WIDE.U32 R16, R7, 0x4, R16 ;  /* 0x0000000407107825 */ /* 0x001fc800078e0010 */
[----:B---3--:R-:W-:-:S04]  /*0460*/  @P0 FMUL R0, R14, R3 ;  /* 0x000000030e000220 */ /* 0x008fc80000400000 */
[----:B--2---:R-:W-:-:S05]  /*0470*/  @P0 FFMA R9, R9, R12, R0 ;  /* 0x0000000c09090223 */ /* 0x004fca0000000000 */
[----:B------:R0:W-:Y:S04]  /*0480*/  @P0 STG.E desc[UR6][R10.64], R9 ;  /* 0x000000090a000986 */ /* 0x0001e8000c101906 */
[----:B------:R-:W2:Y:S01]  /*0490*/  LDG.E R16, desc[UR6][R16.64] ;  /* 0x0000000610107981 */ /* 0x000ea2000c1e1900 */
[----:B------:R-:W-:Y:S01]  /*04a0*/  BSSY.RECONVERGENT B0, `(.L_x_3) ;  /* 0x000000d000007945 */ /* 0x000fe20003800200 */
[----:B--2---:R-:W1:Y:S08]  /*04b0*/  MUFU.RCP R19, R16 ;  /* 0x0000001000137308 */ /* 0x004e700000001000 */
[----:B------:R-:W2:Y:S01]  /*04c0*/  FCHK P0, R3, R16 ;  /* 0x0000001003007302 */ /* 0x000ea20000000000 */
[----:B-1----:R-:W-:-:S04]  /*04d0*/  FFMA R0, -R16, R19, 1 ;  /* 0x3f80000010007423 */ /* 0x002fc80000000113 */
[----:B------:R-:W-:-:S04]  /*04e0*/  FFMA R0, R19, R0, R19 ;  /* 0x0000000013007223 */ /* 0x000fc80000000013 */
[----:B------:R-:W-:-:S04]  /*04f0*/  FFMA R13, R0, R3, RZ ;  /* 0x00000003000d7223 */ /* 0x000fc800000000ff */
[----:B------:R-:W-:-:S04]  /*0500*/  FFMA R12, -R16, R13, R3 ;  /* 0x0000000d100c7223 */ /* 0x000fc80000000103 */
[----:B------:R-:W-:Y:S01]  /*0510*/  FFMA R0, R0, R12, R13 ;  /* 0x0000000c00007223 */ /* 0x000fe2000000000d */
[----:B0-2---:R-:W-:Y:S06]  /*0520*/  @!P0 BRA `(.L_x_4) ;  /* 0x0000000000108947 */ /* 0x005fec0003800000 */
[----:B------:R-:W-:Y:S02]  /*0530*/  MOV R0, R3 ;  /* 0x0000000300007202 */ /* 0x000fe40000000f00 */
[----:B------:R-:W-:Y:S02]  /*0540*/  MOV R3, R16 ;  /* 0x0000001000037202 */ /* 0x000fe40000000f00 */
[----:B------:R-:W-:-:S07]  /*0550*/  MOV R10, 0x570 ;  /* 0x00000570000a7802 */ /* 0x000fce0000000f00 */
[----:B------:R-:W-:Y:S05]  /*0560*/  CALL.REL.NOINC `($__internal_0_$__cuda_sm3x_div_rn_noftz_f32_slowpath) ;  /* 0x0000000800e47944 */ /* 0x000fea0003c00000 */
.L_x_4:
[----:B------:R-:W-:Y:S05]  /*0570*/  BSYNC.RECONVERGENT B0 ;  /* 0x0000000000007941 */ /* 0x000fea0003800200 */
.L_x_3:
[----:B------:R-:W0:Y:S01]  /*0580*/  LDC.64 R14, c[0x0][0x3b8] ;  /* 0x0000ee00ff0e7b82 */ /* 0x000e220000000a00 */
[----:B------:R-:W1:Y:S07]  /*0590*/  LDCU UR4, c[0x0][0x400] ;  /* 0x00008000ff0477ac */ /* 0x000e6e0008000800 */
[----:B------:R-:W2:Y:S08]  /*05a0*/  LDC.64 R10, c[0x0][0x380] ;  /* 0x0000e000ff0a7b82 */ /* 0x000eb00000000a00 */
[----:B------:R-:W3:Y:S01]  /*05b0*/  LDC R17, c[0x0][0x3f8] ;  /* 0x0000fe00ff117b82 */ /* 0x000ee20000000800 */
[----:B0-----:R-:W-:-:S07]  /*05c0*/  IMAD.WIDE R14, R2, 0x4, R14 ;  /* 0x00000004020e7825 */ /* 0x001fce00078e020e */
[----:B------:R-:W0:Y:S01]  /*05d0*/  LDC.64 R12, c[0x0][0x390] ;  /* 0x0000e400ff0c7b82 */ /* 0x000e220000000a00 */
[----:B------:R-:W4:Y:S01]  /*05e0*/  LDG.E R15, desc[UR6][R14.64] ;  /* 0x000000060e0f7981 */ /* 0x000f22000c1e1900 */
[----:B--2---:R-:W-:-:S04]  /*05f0*/  IMAD.WIDE R10, R2, 0x4, R10 ;  /* 0x00000004020a7825 */ /* 0x004fc800078e020a */
[----:B------:R-:W-:Y:S02]  /*0600*/  FADD R0, R0, R9 ;  /* 0x0000000900007221 */ /* 0x000fe40000000000 */
[----:B------:R-:W2:Y:S01]  /*0610*/  LDC R19, c[0x0][0x408] ;  /* 0x00010200ff137b82 */ /* 0x000ea20000000800 */
[----:B------:R-:W1:Y:S01]  /*0620*/  LDG.E R3, desc[UR6][R10.64] ;  /* 0x000000060a037981 */ /* 0x000e62000c1e1900 */
[----:B---3--:R-:W-:-:S05]  /*0630*/  LEA R8, R17, R8, 0x1 ;  /* 0x0000000811087211 */ /* 0x008fca00078e08ff */
[C---:B------:R-:W-:Y:S02]  /*0640*/  IMAD R16, R17.reuse, -0x3, R8 ;  /* 0xfffffffd11107824 */ /* 0x040fe400078e0208 */
[----:B------:R-:W-:-:S03]  /*0650*/  IMAD.WIDE R8, R17, 0x4, R4 ;  /* 0x0000000411087825 */ /* 0x000fc600078e0204 */
[----:B------:R-:W-:-:S05]  /*0660*/  IADD3 R7, PT, PT, R7, R16, RZ ;  /* 0x0000001007077210 */ /* 0x000fca0007ffe0ff */
[----:B0-----:R-:W-:-:S04]  /*0670*/  IMAD.WIDE R12, R7, 0x4, R12 ;  /* 0x00000004070c7825 */ /* 0x001fc800078e020c */
[----:B----4-:R-:W-:Y:S01]  /*0680*/  FMUL R0, R0, R15 ;  /* 0x0000000f00007220 */ /* 0x010fe20000400000 */
[----:B------:R-:W-:-:S04]  /*0690*/  IMAD.WIDE R14, R17, 0x4, R8 ;  /* 0x00000004110e7825 */ /* 0x000fc800078e0208 */
[----:B-1----:R-:W-:-:S05]  /*06a0*/  FFMA R3, R0, UR4, R3 ;  /* 0x0000000400037c23 */ /* 0x002fca0008000003 */
[----:B------:R0:W-:Y:S04]  /*06b0*/  STG.E desc[UR6][R10.64], R3 ;  /* 0x000000030a007986 */ /* 0x0001e8000c101906 */
[----:B------:R-:W3:Y:S04]  /*06c0*/  LDG.E R14, desc[UR6][R14.64] ;  /* 0x000000060e0e7981 */ /* 0x000ee8000c1e1900 */
[----:B------:R-:W3:Y:S04]  /*06d0*/  LDG.E R13, desc[UR6][R12.64] ;  /* 0x000000060c0d7981 */ /* 0x000ee8000c1e1900 */
[----:B------:R-:W4:Y:S04]  /*06e0*/  LDG.E R5, desc[UR6][R4.64] ;  /* 0x0000000604057981 */ /* 0x000f28000c1e1900 */
[----:B------:R-:W4:Y:S01]  /*06f0*/  LDG.E R8, desc[UR6][R8.64] ;  /* 0x0000000608087981 */ /* 0x000f22000c1e1900 */
[----:B--2---:R-:W1:Y:S01]  /*0700*/  MUFU.RCP R16, R19 ;  /* 0x0000001300107308 */ /* 0x004e620000001000 */
[----:B------:R-:W-:Y:S01]  /*0710*/  BSSY.RECONVERGENT B0, `(.L_x_5) ;  /* 0x0000011000007945 */ /* 0x000fe20003800200 */
[----:B-1----:R-:W-:-:S04]  /*0720*/  FFMA R17, R16, -R19, 1 ;  /* 0x3f80000010117423 */ /* 0x002fc80000000813 */
[----:B------:R-:W-:Y:S01]  /*0730*/  FFMA R17, R16, R17, R16 ;  /* 0x0000001110117223 */ /* 0x000fe20000000010 */
[----:B---3--:R-:W-:-:S04]  /*0740*/  FADD R7, R14, -R13 ;  /* 0x8000000d0e077221 */ /* 0x008fc80000000000 */
[----:B------:R-:W-:Y:S01]  /*0750*/  FMUL R7, R7, -0.041666667908430099487 ;  /* 0xbd2aaaab07077820 */ /* 0x000fe20000400000 */
[----:B----4-:R-:W-:-:S04]  /*0760*/  FADD R0, R8, -R5 ;  /* 0x8000000508007221 */ /* 0x010fc80000000000 */
[----:B------:R-:W-:-:S04]  /*0770*/  FFMA R0, R0, 1.125, R7 ;  /* 0x3f90000000007823 */ /* 0x000fc80000000007 */
[----:B------:R-:W1:Y:S01]  /*0780*/  FCHK P0, R0, R19 ;  /* 0x0000001300007302 */ /* 0x000e620000000000 */
[----:B0-----:R-:W-:-:S04]  /*0790*/  FFMA R3, R0, R17, RZ ;  /* 0x0000001100037223 */ /* 0x001fc800000000ff */
[----:B------:R-:W-:-:S04]  /*07a0*/  FFMA R4, R3, -R19, R0 ;  /* 0x8000001303047223 */ /* 0x000fc80000000000 */
[----:B------:R-:W-:Y:S01]  /*07b0*/  FFMA R3, R17, R4, R3 ;  /* 0x0000000411037223 */ /* 0x000fe20000000003 */
[----:B-1----:R-:W-:Y:S06]  /*07c0*/  @!P0 BRA `(.L_x_6) ;  /* 0x0000000000148947 */ /* 0x002fec0003800000 */
[----:B------:R-:W0:Y:S01]  /*07d0*/  LDCU UR4, c[0x0][0x408] ;  /* 0x00008100ff0477ac */ /* 0x000e220008000800 */
[----:B------:R-:W-:Y:S02]  /*07e0*/  MOV R10, 0x810 ;  /* 0x00000810000a7802 */ /* 0x000fe40000000f00 */
[----:B0-----:R-:W-:-:S07]  /*07f0*/  MOV R3, UR4 ;  /* 0x0000000400037c02 */ /* 0x001fce0008000f00 */
[----:B------:R-:W-:Y:S05]  /*0800*/  CALL.REL.NOINC `($__internal_0_$__cuda_sm3x_div_rn_noftz_f32_slowpath) ;  /* 0x00000008003c7944 */ /* 0x000fea0003c00000 */
[----:B------:R-:W-:-:S07]  /*0810*/  MOV R3, R0 ;  /* 0x0000000000037202 */ /* 0x000fce0000000f00 */
.L_x_6:
[----:B------:R-:W-:Y:S05]  /*0820*/  BSYNC.RECONVERGENT B0 ;  /* 0x0000000000007941 */ /* 0x000fea0003800200 */
.L_x_5:
[----:B------:R-:W0:Y:S01]  /*0830*/  LDCU UR8, c[0x0][0x40c] ;  /* 0x00008180ff0877ac */ /* 0x000e220008000800 */
[----:B------:R-:W1:Y:S01]  /*0840*/  LDC.64 R8, c[0x0][0x3a0] ;  /* 0x0000e800ff087b82 */ /* 0x000e620000000a00 */
[----:B------:R-:W2:Y:S07]  /*0850*/  LDCU UR5, c[0x0][0x3fc] ;  /* 0x00007f80ff0577ac */ /* 0x000eae0008000800 */
[----:B------:R-:W3:Y:S01]  /*0860*/  LDC.64 R14, c[0x0][0x3e0] ;  /* 0x0000f800ff0e7b82 */ /* 0x000ee20000000a00 */
[----:B0-----:R-:W-:-:S04]  /*0870*/  ULOP3.LUT UR4, URZ, UR8, URZ, 0x33, !UPT ;  /* 0x00000008ff047292 */ /* 0x001fc8000f8e33ff */
[----:B--2---:R-:W-:Y:S01]  /*0880*/  UIADD3 UR4, UPT, UPT, UR4, UR5, URZ ;  /* 0x0000000504047290 */ /* 0x004fe2000fffe0ff */
[----:B-1----:R-:W-:-:S05]  /*0890*/  IMAD.WIDE R8, R2, 0x4, R8 ;  /* 0x0000000402087825 */ /* 0x002fca00078e0208 */
[C---:B------:R-:W-:Y:S01]  /*08a0*/  ISETP.GE.AND P0, PT, R6.reuse, UR4, PT ;  /* 0x0000000406007c0c */ /* 0x040fe2000bf06270 */
[----:B------:R-:W2:Y:S03]  /*08b0*/  LDG.E R4, desc[UR6][R8.64] ;  /* 0x0000000608047981 */ /* 0x000ea6000c1e1900 */
[----:B------:R-:W-:-:S13]  /*08c0*/  ISETP.LE.OR P0, PT, R6, UR8, P0 ;  /* 0x0000000806007c0c */ /* 0x000fda0008703670 */
[----:B------:R-:W0:Y:S08]  /*08d0*/  @P0 LDC.64 R12, c[0x0][0x3e8] ;  /* 0x0000fa00ff0c0b82 */ /* 0x000e300000000a00 */
[----:B------:R-:W1:Y:S01]  /*08e0*/  @P0 LDC.64 R10, c[0x0][0x3f0] ;  /* 0x0000fc00ff0a0b82 */ /* 0x000e620000000a00 */
[----:B0-----:R-:W-:-:S06]  /*08f0*/  @P0 IMAD.WIDE.U32 R12, R6, 0x4, R12 ;  /* 0x00000004060c0825 */ /* 0x001fcc00078e000c */
[----:B------:R-:W4:Y:S01]  /*0900*/  @P0 LDG.E R12, desc[UR6][R12.64] ;  /* 0x000000060c0c0981 */ /* 0x000f22000c1e1900 */
[----:B-1----:R-:W-:-:S06]  /*0910*/  @P0 IMAD.WIDE.U32 R10, R6, 0x4, R10 ;  /* 0x00000004060a0825 */ /* 0x002fcc00078e000a */
[----:B------:R-:W2:Y:S01]  /*0920*/  @P0 LDG.E R11, desc[UR6][R10.64] ;  /* 0x000000060a0b0981 */ /* 0x000ea2000c1e1900 */
[----:B---3--:R-:W-:-:S04]  /*0930*/  IMAD.WIDE.U32 R6, R6, 0x4, R14 ;  /* 0x0000000406067825 */ /* 0x008fc800078e000e */
[----:B----4-:R-:W-:-:S04]  /*0940*/  @P0 FMUL R5, R12, R3 ;  /* 0x000000030c050220 */ /* 0x010fc80000400000 */
        /* <DEDUP_REMOVED lines=16> */
[----:B------:R-:W-:-:S07]  /*0a50*/  MOV R5, R0 ;  /* 0x0000000000057202 */ /* 0x000fce0000000f00 */
.L_x_8:
[----:B------:R-:W-:Y:S05]  /*0a60*/  BSYNC.RECONVERGENT B0 ;  /* 0x0000000000007941 */ /* 0x000fea0003800200 */
.L_x_7:
[----:B------:R-:W0:Y:S01]  /*0a70*/  LDC.64 R6, c[0x0][0x3c0] ;  /* 0x0000f000ff067b82 */ /* 0x000e220000000a00 */
[----:B------:R-:W1:Y:S07]  /*0a80*/  LDCU UR4, c[0x0][0x400] ;  /* 0x00008000ff0477ac */ /* 0x000e6e0008000800 */
[----:B------:R-:W2:Y:S01]  /*0a90*/  LDC.64 R8, c[0x0][0x388] ;  /* 0x0000e200ff087b82 */ /* 0x000ea20000000a00 */
[----:B0-----:R-:W-:-:S06]  /*0aa0*/  IMAD.WIDE R6, R2, 0x4, R6 ;  /* 0x0000000402067825 */ /* 0x001fcc00078e0206 */
[----:B------:R-:W3:Y:S01]  /*0ab0*/  LDG.E R6, desc[UR6][R6.64] ;  /* 0x0000000606067981 */ /* 0x000ee2000c1e1900 */
[----:B--2---:R-:W-:-:S05]  /*0ac0*/  IMAD.WIDE R2, R2, 0x4, R8 ;  /* 0x0000000402027825 */ /* 0x004fca00078e0208 */
[----:B------:R-:W1:Y:S01]  /*0ad0*/  LDG.E R0, desc[UR6][R2.64] ;  /* 0x0000000602007981 */ /* 0x000e62000c1e1900 */
[----:B------:R-:W-:-:S04]  /*0ae0*/  FADD R5, R5, R4 ;  /* 0x0000000405057221 */ /* 0x000fc80000000000 */
[----:B---3--:R-:W-:-:S04]  /*0af0*/  FMUL R5, R5, R6 ;  /* 0x0000000605057220 */ /* 0x008fc80000400000 */
[----:B-1----:R-:W-:-:S05]  /*0b00*/  FFMA R5, R5, UR4, R0 ;  /* 0x0000000405057c23 */ /* 0x002fca0008000000 */
[----:B------:R-:W-:Y:S01]  /*0b10*/  STG.E desc[UR6][R2.64], R5 ;  /* 0x0000000502007986 */ /* 0x000fe2000c101906 */
[----:B------:R-:W-:Y:S05]  /*0b20*/  EXIT ;  /* 0x000000000000794d */ /* 0x000fea0003800000 */
.L_x_0:
[----:B------:R-:W0:Y:S01]  /*0b30*/  LDC R0, c[0x0][0x410] ;  /* 0x00010400ff007b82 */ /* 0x000e220000000800 */
[----:B------:R-:W1:Y:S01]  /*0b40*/  LDCU UR5, c[0x0][0x40c] ;  /* 0x00008180ff0577ac */ /* 0x000e620008000800 */
[----:B------:R-:W-:-:S06]  /*0b50*/  VIMNMX R2, PT, PT, R7, R6, PT ;  /* 0x0000000607027248 */ /* 0x000fcc0003fe0100 */
[----:B------:R-:W0:Y:S01]  /*0b60*/  LDC R3, c[0x0][0x3f8] ;  /* 0x0000fe00ff037b82 */ /* 0x000e220000000800 */
[----:B-1----:R-:W-:Y:S02]  /*0b70*/  UIADD3 UR4, UPT, UPT, UR5, 0x2, URZ ;  /* 0x0000000205047890 */ /* 0x002fe4000fffe0ff */
[----:B0-----:R-:W-:-:S04]  /*0b80*/  IADD3 R0, PT, PT, R3, -UR5, -R0 ;  /* 0x8000000503007c10 */ /* 0x001fc8000fffe800 */
[----:B------:R-:W-:-:S04]  /*0b90*/  IADD3 R0, PT, PT, R0, -0x3, RZ ;  /* 0xfffffffd00007810 */ /* 0x000fc80007ffe0ff */
[----:B------:R-:W-:-:S04]  /*0ba0*/  ISETP.GT.AND P0, PT, R7, R0, PT ;  /* 0x000000000700720c */ /* 0x000fc80003f04270 */
[----:B------:R-:W-:-:S13]  /*0bb0*/  ISETP.LT.OR P0, PT, R2, UR4, P0 ;  /* 0x0000000402007c0c */ /* 0x000fda0008701670 */
[----:B------:R-:W-:Y:S05]  /*0bc0*/  @P0 EXIT ;  /* 0x000000000000094d */ /* 0x000fea0003800000 */
[----:B------:R-:W0:Y:S02]  /*0bd0*/  LDCU UR4, c[0x0][0x3fc] ;  /* 0x00007f80ff0477ac */ /* 0x000e240008000800 */
[----:B0-----:R-:W-:-:S06]  /*0be0*/  UIADD3 UR4, UPT, UPT, UR4, -0x3, -UR5 ;  /* 0xfffffffd04047890 */ /* 0x001fcc000fffe805 */
[----:B------:R-:W-:-:S13]  /*0bf0*/  ISETP.GT.AND P0, PT, R6, UR4, PT ;  /* 0x0000000406007c0c */ /* 0x000fda000bf04270 */
[----:B------:R-:W-:Y:S05]  /*0c00*/  @P0 EXIT ;  /* 0x000000000000094d */ /* 0x000fea0003800000 */
[----:B------:R-:W0:Y:S01]  /*0c10*/  LDC.64 R4, c[0x0][0x390] ;  /* 0x0000e400ff047b82 */ /* 0x000e220000000a00 */
[----:B------:R-:W-:-:S05]  /*0c20*/  IMAD R6, R6, R3, RZ ;  /* 0x0000000306067224 */ /* 0x000fca00078e02ff */
[-C--:B------:R-:W-:Y:S02]  /*0c30*/  IADD3 R2, PT, PT, R7, R6.reuse, RZ ;  /* 0x0000000607027210 */ /* 0x080fe40007ffe0ff */
[----:B------:R-:W-:Y:S01]  /*0c40*/  LEA R6, R3, R6, 0x1 ;  /* 0x0000000603067211 */ /* 0x000fe200078e08ff */
[----:B------:R-:W1:Y:S01]  /*0c50*/  LDC R12, c[0x0][0x408] ;  /* 0x00010200ff0c7b82 */ /* 0x000e620000000800 */
[----:B------:R-:W-:-:S03]  /*0c60*/  IADD3 R9, PT, PT, R2, R3, RZ ;  /* 0x0000000302097210 */ /* 0x000fc60007ffe0ff */
[----:B------:R-:W-:-:S05]  /*0c70*/  IMAD R6, R3, -0x3, R6 ;  /* 0xfffffffd03067824 */ /* 0x000fca00078e0206 */
[----:B------:R-:W-:Y:S01]  /*0c80*/  IADD3 R11, PT, PT, R7, R6, RZ ;  /* 0x00000006070b7210 */ /* 0x000fe20007ffe0ff */
[----:B0-----:R-:W-:-:S04]  /*0c90*/  IMAD.WIDE R8, R9, 0x4, R4 ;  /* 0x0000000409087825 */ /* 0x001fc800078e0204 */
[----:B------:R-:W-:-:S04]  /*0ca0*/  IMAD.WIDE R10, R11, 0x4, R4 ;  /* 0x000000040b0a7825 */ /* 0x000fc800078e0204 */
[----:B------:R-:W-:Y:S02]  /*0cb0*/  IMAD.WIDE R6, R3, 0x4, R8 ;  /* 0x0000000403067825 */ /* 0x000fe400078e0208 */
[----:B------:R-:W2:Y:S02]  /*0cc0*/  LDG.E R11, desc[UR6][R10.64] ;  /* 0x000000060a0b7981 */ /* 0x000ea4000c1e1900 */
[----:B------:R-:W-:Y:S02]  /*0cd0*/  IMAD.WIDE R4, R2, 0x4, R4 ;  /* 0x0000000402047825 */ /* 0x000fe400078e0204 */
[----:B------:R-:W2:Y:S04]  /*0ce0*/  LDG.E R6, desc[UR6][R6.64] ;  /* 0x0000000606067981 */ /* 0x000ea8000c1e1900 */
[----:B------:R-:W3:Y:S04]  /*0cf0*/  LDG.E R8, desc[UR6][R8.64] ;  /* 0x0000000608087981 */ /* 0x000ee8000c1e1900 */
[----:B------:R-:W3:Y:S01]  /*0d00*/  LDG.E R3, desc[UR6][R4.64] ;  /* 0x0000000604037981 */ /* 0x000ee2000c1e1900 */
[----:B-1----:R-:W0:Y:S01]  /*0d10*/  MUFU.RCP R13, R12 ;  /* 0x0000000c000d7308 */ /* 0x002e220000001000 */
[----:B------:R-:W-:Y:S01]  /*0d20*/  BSSY.RECONVERGENT B0, `(.L_x_9) ;  /* 0x0000011000007945 */ /* 0x000fe20003800200 */
[----:B0-----:R-:W-:Y:S01]  /*0d30*/  FFMA R14, R13, -R12, 1 ;  /* 0x3f8000000d0e7423 */ /* 0x001fe2000000080c */
[----:B--2---:R-:W-:-:S04]  /*0d40*/  FADD R0, R6, -R11 ;  /* 0x8000000b06007221 */ /* 0x004fc80000000000 */
[----:B------:R-:W-:Y:S01]  /*0d50*/  FMUL R0, R0, 0.041666667908430099487 ;  /* 0x3d2aaaab00007820 */ /* 0x000fe20000400000 */
[----:B---3--:R-:W-:-:S04]  /*0d60*/  FADD R3, R8, -R3 ;  /* 0x8000000308037221 */ /* 0x008fc80000000000 */
[----:B------:R-:W-:-:S04]  /*0d70*/  FFMA R3, R3, 1.125, -R0 ;  /* 0x3f90000003037823 */ /* 0x000fc80000000800 */
[----:B------:R-:W0:Y:S01]  /*0d80*/  FCHK P0, R3, R12 ;  /* 0x0000000c03007302 */ /* 0x000e220000000000 */
[----:B------:R-:W-:-:S04]  /*0d90*/  FFMA R0, R13, R14, R13 ;  /* 0x0000000e0d007223 */ /* 0x000fc8000000000d */
[----:B------:R-:W-:-:S04]  /*0da0*/  FFMA R6, R0, R3, RZ ;  /* 0x0000000300067223 */ /* 0x000fc800000000ff */
[----:B------:R-:W-:-:S04]  /*0db0*/  FFMA R7, R6, -R12, R3 ;  /* 0x8000000c06077223 */ /* 0x000fc80000000003 */
[----:B------:R-:W-:Y:S01]  /*0dc0*/  FFMA R0, R0, R7, R6 ;  /* 0x0000000700007223 */ /* 0x000fe20000000006 */
[----:B0-----:R-:W-:Y:S06]  /*0dd0*/  @!P0 BRA `(.L_x_10) ;  /* 0x0000000000148947 */ /* 0x001fec0003800000 */
[----:B------:R-:W0:Y:S01]  /*0de0*/  LDCU UR4, c[0x0][0x408] ;  /* 0x00008100ff0477ac */ /* 0x000e220008000800 */
[----:B------:R-:W-:Y:S02]  /*0df0*/  MOV R0, R3 ;  /* 0x0000000300007202 */ /* 0x000fe40000000f00 */
[----:B------:R-:W-:Y:S02]  /*0e00*/  MOV R10, 0xe30 ;  /* 0x00000e30000a7802 */ /* 0x000fe40000000f00 */
[----:B0-----:R-:W-:-:S07]  /*0e10*/  MOV R3, UR4 ;  /* 0x0000000400037c02 */ /* 0x001fce0008000f00 */
[----:B------:R-:W-:Y:S05]  /*0e20*/  CALL.REL.NOINC `($__internal_0_$__cuda_sm3x_div_rn_noftz_f32_slowpath) ;  /* 0x0000000000b47944 */ /* 0x000fea0003c00000 */
.L_x_10:
[----:B------:R-:W-:Y:S05]  /*0e30*/  BSYNC.RECONVERGENT B0 ;  /* 0x0000000000007941 */ /* 0x000fea0003800200 */
.L_x_9:
[----:B------:R-:W0:Y:S08]  /*0e40*/  LDC.64 R6, c[0x0][0x3c0] ;  /* 0x0000f000ff067b82 */ /* 0x000e300000000a00 */
[----:B------:R-:W1:Y:S01]  /*0e50*/  LDC.64 R10, c[0x0][0x388] ;  /* 0x0000e200ff0a7b82 */ /* 0x000e620000000a00 */
[----:B0-----:R-:W-:-:S07]  /*0e60*/  IMAD.WIDE R8, R2, 0x4, R6 ;  /* 0x0000000402087825 */ /* 0x001fce00078e0206 */
[----:B------:R-:W0:Y:S01]  /*0e70*/  LDC.64 R6, c[0x0][0x400] ;  /* 0x00010000ff067b82 */ /* 0x000e220000000a00 */
[----:B------:R-:W2:Y:S01]  /*0e80*/  LDG.E R9, desc[UR6][R8.64] ;  /* 0x0000000608097981 */ /* 0x000ea2000c1e1900 */
[----:B-1----:R-:W-:-:S05]  /*0e90*/  IMAD.WIDE R10, R2, 0x4, R10 ;  /* 0x00000004020a7825 */ /* 0x002fca00078e020a */
[----:B------:R-:W0:Y:S01]  /*0ea0*/  LDG.E R12, desc[UR6][R10.64] ;  /* 0x000000060a0c7981 */ /* 0x000e22000c1e1900 */
[----:B--2---:R-:W-:-:S04]  /*0eb0*/  FMUL R3, R9, R0 ;  /* 0x0000000009037220 */ /* 0x004fc80000400000 */
[----:B0-----:R-:W-:-:S05]  /*0ec0*/  FFMA R3, -R3, R6, R12 ;  /* 0x0000000603037223 */ /* 0x001fca000000010c */
[----:B------:R0:W-:Y:S04]  /*0ed0*/  STG.E desc[UR6][R10.64], R3 ;  /* 0x000000030a007986 */ /* 0x0001e8000c101906 */
[----:B------:R-:W2:Y:S04]  /*0ee0*/  LDG.E R6, desc[UR6][R4.64+0x4] ;  /* 0x0000040604067981 */ /* 0x000ea8000c1e1900 */
[----:B------:R-:W2:Y:S04]  /*0ef0*/  LDG.E R15, desc[UR6][R4.64+-0x8] ;  /* 0xfffff806040f7981 */ /* 0x000ea8000c1e1900 */
[----:B------:R-:W3:Y:S04]  /*0f00*/  LDG.E R0, desc[UR6][R4.64] ;  /* 0x0000000604007981 */ /* 0x000ee8000c1e1900 */
[----:B------:R-:W3:Y:S01]  /*0f10*/  LDG.E R13, desc[UR6][R4.64+-0x4] ;  /* 0xfffffc06040d7981 */ /* 0x000ee2000c1e1900 */
[----:B------:R-:W1:Y:S01]  /*0f20*/  MUFU.RCP R12, R7 ;  /* 0x00000007000c7308 */ /* 0x000e620000001000 */
[----:B------:R-:W-:Y:S01]  /*0f30*/  BSSY.RECONVERGENT B0, `(.L_x_11) ;  /* 0x0000011000007945 */ /* 0x000fe20003800200 */
[----:B--2---:R-:W-:-:S04]  /*0f40*/  FADD R6, R6, -R15 ;  /* 0x8000000f06067221 */ /* 0x004fc80000000000 */
[----:B------:R-:W-:Y:S01]  /*0f50*/  FMUL R9, R6, 0.041666667908430099487 ;  /* 0x3d2aaaab06097820 */ /* 0x000fe20000400000 */
[----:B---3--:R-:W-:-:S04]  /*0f60*/  FADD R0, R0, -R13 ;  /* 0x8000000d00007221 */ /* 0x008fc80000000000 */
[----:B------:R-:W-:Y:S01]  /*0f70*/  FFMA R6, R0, 1.125, -R9 ;  /* 0x3f90000000067823 */ /* 0x000fe20000000809 */
[----:B-1----:R-:W-:-:S03]  /*0f80*/  FFMA R13, R12, -R7, 1 ;  /* 0x3f8000000c0d7423 */ /* 0x002fc60000000807 */
[----:B------:R-:W1:Y:S01]  /*0f90*/  FCHK P0, R6, R7 ;  /* 0x0000000706007302 */ /* 0x000e620000000000 */
[----:B------:R-:W-:-:S04]  /*0fa0*/  FFMA R0, R12, R13, R12 ;  /* 0x0000000d0c007223 */ /* 0x000fc8000000000c */
[----:B0-----:R-:W-:-:S04]  /*0fb0*/  FFMA R3, R0, R6, RZ ;  /* 0x0000000600037223 */ /* 0x001fc800000000ff */
[----:B------:R-:W-:-:S04]  /*0fc0*/  FFMA R8, R3, -R7, R6 ;  /* 0x8000000703087223 */ /* 0x000fc80000000006 */
[----:B------:R-:W-:Y:S01]  /*0fd0*/  FFMA R0, R0, R8, R3 ;  /* 0x0000000800007223 */ /* 0x000fe20000000003 */
[----:B-1----:R-:W-:Y:S06]  /*0fe0*/  @!P0 BRA `(.L_x_12) ;  /* 0x0000000000148947 */ /* 0x002fec0003800000 */
[----:B------:R-:W0:Y:S01]  /*0ff0*/  LDCU UR4, c[0x0][0x404] ;  /* 0x00008080ff0477ac */ /* 0x000e220008000800 */
[----:B------:R-:W-:Y:S02]  /*1000*/  MOV R0, R6 ;  /* 0x0000000600007202 */ /* 0x000fe40000000f00 */
[----:B------:R-:W-:Y:S02]  /*1010*/  MOV R10, 0x1040 ;  /* 0x00001040000a7802 */ /* 0x000fe40000000f00 */
[----:B0-----:R-:W-:-:S07]  /*1020*/  MOV R3, UR4 ;  /* 0x0000000400037c02 */ /* 0x001fce0008000f00 */
[----:B------:R-:W-:Y:S05]  /*1030*/  CALL.REL.NOINC `($__internal_0_$__cuda_sm3x_div_rn_noftz_f32_slowpath) ;  /* 0x0000000000307944 */ /* 0x000fea0003c00000 */
.L_x_12:
[----:B------:R-:W-:Y:S05]  /*1040*/  BSYNC.RECONVERGENT B0 ;  /* 0x0000000000007941 */ /* 0x000fea0003800200 */
.L_x_11:
[----:B------:R-:W0:Y:S01]  /*1050*/  LDC.64 R4, c[0x0][0x3b8] ;  /* 0x0000ee00ff047b82 */ /* 0x000e220000000a00 */
[----:B------:R-:W1:Y:S07]  /*1060*/  LDCU UR4, c[0x0][0x400] ;  /* 0x00008000ff0477ac */ /* 0x000e6e0008000800 */
[----:B------:R-:W2:Y:S01]  /*1070*/  LDC.64 R6, c[0x0][0x380] ;  /* 0x0000e000ff067b82 */ /* 0x000ea20000000a00 */
[----:B0-----:R-:W-:-:S06]  /*1080*/  IMAD.WIDE R4, R2, 0x4, R4 ;  /* 0x0000000402047825 */ /* 0x001fcc00078e0204 */
[----:B------:R-:W3:Y:S01]  /*1090*/  LDG.E R5, desc[UR6][R4.64] ;  /* 0x0000000604057981 */ /* 0x000ee2000c1e1900 */
[----:B--2---:R-:W-:-:S05]  /*10a0*/  IMAD.WIDE R6, R2, 0x4, R6 ;  /* 0x0000000402067825 */ /* 0x004fca00078e0206 */
[----:B------:R-:W1:Y:S01]  /*10b0*/  LDG.E R3, desc[UR6][R6.64] ;  /* 0x0000000606037981 */ /* 0x000e62000c1e1900 */
[----:B---3--:R-:W-:-:S04]  /*10c0*/  FMUL R0, R5, R0 ;  /* 0x0000000005007220 */ /* 0x008fc80000400000 */
[----:B-1----:R-:W-:-:S05]  /*10d0*/  FFMA R3, -R0, UR4, R3 ;  /* 0x0000000400037c23 */ /* 0x002fca0008000103 */
[----:B------:R-:W-:Y:S01]  /*10e0*/  STG.E desc[UR6][R6.64], R3 ;  /* 0x0000000306007986 */ /* 0x000fe2000c101906 */
[----:B------:R-:W-:Y:S05]  /*10f0*/  EXIT ;  /* 0x000000000000794d */ /* 0x000fea0003800000 */
        .weak           $__internal_0_$__cuda_sm3x_div_rn_noftz_f32_slowpath
        .type           $__internal_0_$__cuda_sm3x_div_rn_noftz_f32_slowpath,@function
        .size           $__internal_0_$__cuda_sm3x_div_rn_noftz_f32_slowpath,(.L_x_25 - $__internal_0_$__cuda_sm3x_div_rn_noftz_f32_slowpath)
$__internal_0_$__cuda_sm3x_div_rn_noftz_f32_slowpath:
[----:B------:R-:W-:Y:S01]  /*1100*/  SHF.R.U32.HI R11, RZ, 0x17, R3 ;  /* 0x00000017ff0b7819 */ /* 0x000fe20000011603 */
[----:B------:R-:W-:Y:S01]  /*1110*/  BSSY.RECONVERGENT B1, `(.L_x_13) ;  /* 0x0000062000017945 */ /* 0x000fe20003800200 */
[----:B------:R-:W-:Y:S02]  /*1120*/  SHF.R.U32.HI R12, RZ, 0x17, R0 ;  /* 0x00000017ff0c7819 */ /* 0x000fe40000011600 */
[----:B------:R-:W-:Y:S02]  /*1130*/  LOP3.LUT R11, R11, 0xff, RZ, 0xc0, !PT ;  /* 0x000000ff0b0b7812 */ /* 0x000fe400078ec0ff */
[----:B------:R-:W-:Y:S02]  /*1140*/  LOP3.LUT R13, R12, 0xff, RZ, 0xc0, !PT ;  /* 0x000000ff0c0d7812 */ /* 0x000fe400078ec0ff */
[----:B------:R-:W-:Y:S02]  /*1150*/  IADD3 R15, PT, PT, R11, -0x1, RZ ;  /* 0xffffffff0b0f7810 */ /* 0x000fe40007ffe0ff */
[----:B------:R-:W-:-:S02]  /*1160*/  IADD3 R14, PT, PT, R13, -0x1, RZ ;  /* 0xffffffff0d0e7810 */ /* 0x000fc40007ffe0ff */
[----:B------:R-:W-:-:S04]  /*1170*/  ISETP.GT.U32.AND P0, PT, R15, 0xfd, PT ;  /* 0x000000fd0f00780c */ /* 0x000fc80003f04070 */
[----:B------:R-:W-:-:S13]  /*1180*/  ISETP.GT.U32.OR P0, PT, R14, 0xfd, P0 ;  /* 0x000000fd0e00780c */ /* 0x000fda0000704470 */
[----:B------:R-:W-:Y:S01]  /*1190*/  @!P0 MOV R12, RZ ;  /* 0x000000ff000c8202 */ /* 0x000fe20000000f00 */
[----:B------:R-:W-:Y:S06]  /*11a0*/  @!P0 BRA `(.L_x_14) ;  /* 0x00000000005c8947 */ /* 0x000fec0003800000 */
[----:B------:R-:W-:Y:S02]  /*11b0*/  FSETP.GTU.FTZ.AND P0, PT, |R0|, +INF , PT ;  /* 0x7f8000000000780b */ /* 0x000fe40003f1c200 */
[----:B------:R-:W-:-:S04]  /*11c0*/  FSETP.GTU.FTZ.AND P1, PT, |R3|, +INF , PT ;  /* 0x7f8000000300780b */ /* 0x000fc80003f3c200 */
[----:B------:R-:W-:-:S13]  /*11d0*/  PLOP3.LUT P0, PT, P0, P1, PT, 0xf8, 0x8f ;  /* 0x00000000008f781c */ /* 0x000fda0000703f70 */
[----:B------:R-:W-:Y:S05]  /*11e0*/  @P0 BRA `(.L_x_15) ;  /* 0x00000004004c0947 */ /* 0x000fea0003800000 */
[----:B------:R-:W-:-:S13]  /*11f0*/  LOP3.LUT P0, RZ, R3, 0x7fffffff, R0, 0xc8, !PT ;  /* 0x7fffffff03ff7812 */ /* 0x000fda000780c800 */
[----:B------:R-:W-:Y:S05]  /*1200*/  @!P0 BRA `(.L_x_16) ;  /* 0x00000004003c8947 */ /* 0x000fea0003800000 */
[C---:B------:R-:W-:Y:S02]  /*1210*/  FSETP.NEU.FTZ.AND P2, PT, |R0|.reuse, +INF , PT ;  /* 0x7f8000000000780b */ /* 0x040fe40003f5d200 */
[----:B------:R-:W-:Y:S02]  /*1220*/  FSETP.NEU.FTZ.AND P1, PT, |R3|, +INF , PT ;  /* 0x7f8000000300780b */ /* 0x000fe40003f3d200 */
[----:B------:R-:W-:-:S11]  /*1230*/  FSETP.NEU.FTZ.AND P0, PT, |R0|, +INF , PT ;  /* 0x7f8000000000780b */ /* 0x000fd60003f1d200 */
[----:B------:R-:W-:Y:S05]  /*1240*/  @!P1 BRA !P2, `(.L_x_16) ;  /* 0x00000004002c9947 */ /* 0x000fea0005000000 */
[----:B------:R-:W-:-:S04]  /*1250*/  LOP3.LUT P2, RZ, R0, 0x7fffffff, RZ, 0xc0, !PT ;  /* 0x7fffffff00ff7812 */ /* 0x000fc8000784c0ff */
[----:B------:R-:W-:-:S13]  /*1260*/  PLOP3.LUT P1, PT, P1, P2, PT, 0x2f, 0xf2 ;  /* 0x0000000000f2781c */ /* 0x000fda0000f24577 */
[----:B------:R-:W-:Y:S05]  /*1270*/  @P1 BRA `(.L_x_17) ;  /* 0x0000000400181947 */ /* 0x000fea0003800000 */
[----:B------:R-:W-:-:S04]  /*1280*/  LOP3.LUT P1, RZ, R3, 0x7fffffff, RZ, 0xc0, !PT ;  /* 0x7fffffff03ff7812 */ /* 0x000fc8000782c0ff */
[----:B------:R-:W-:-:S13]  /*1290*/  PLOP3.LUT P0, PT, P0, P1, PT, 0x2f, 0xf2 ;  /* 0x0000000000f2781c */ /* 0x000fda0000702577 */
[----:B------:R-:W-:Y:S05]  /*12a0*/  @P0 BRA `(.L_x_18) ;  /* 0x0000000400000947 */ /* 0x000fea0003800000 */
[----:B------:R-:W-:Y:S02]  /*12b0*/  ISETP.GE.AND P0, PT, R14, RZ, PT ;  /* 0x000000ff0e00720c */ /* 0x000fe40003f06270 */
[----:B------:R-:W-:-:S11]  /*12c0*/  ISETP.GE.AND P1, PT, R15, RZ, PT ;  /* 0x000000ff0f00720c */ /* 0x000fd60003f26270 */
[----:B------:R-:W-:Y:S01]  /*12d0*/  @P0 MOV R12, RZ ;  /* 0x000000ff000c0202 */ /* 0x000fe20000000f00 */
[----:B------:R-:W-:Y:S01]  /*12e0*/  @!P0 FFMA R0, R0, 1.84467440737095516160e+19, RZ ;  /* 0x5f80000000008823 */ /* 0x000fe200000000ff */
[----:B------:R-:W-:Y:S01]  /*12f0*/  @!P0 MOV R12, 0xffffffc0 ;  /* 0xffffffc0000c8802 */ /* 0x000fe20000000f00 */
[----:B------:R-:W-:-:S03]  /*1300*/  @!P1 FFMA R3, R3, 1.84467440737095516160e+19, RZ ;  /* 0x5f80000003039823 */ /* 0x000fc600000000ff */
[----:B------:R-:W-:-:S07]  /*1310*/  @!P1 IADD3 R12, PT, PT, R12, 0x40, RZ ;  /* 0x000000400c0c9810 */ /* 0x000fce0007ffe0ff */
.L_x_14:
[----:B------:R-:W-:Y:S01]  /*1320*/  LEA R14, R11, 0xc0800000, 0x17 ;  /* 0xc08000000b0e7811 */ /* 0x000fe200078eb8ff */
[----:B------:R-:W-:Y:S01]  /*1330*/  BSSY.RECONVERGENT B2, `(.L_x_19) ;  /* 0x0000036000027945 */ /* 0x000fe20003800200 */
[----:B------:R-:W-:Y:S02]  /*1340*/  IADD3 R13, PT, PT, R13, -0x7f, RZ ;  /* 0xffffff810d0d7810 */ /* 0x000fe40007ffe0ff */
[----:B------:R-:W-:-:S03]  /*1350*/  IADD3 R15, PT, PT, -R14, R3, RZ ;  /* 0x000000030e0f7210 */ /* 0x000fc60007ffe1ff */
[----:B------:R-:W-:Y:S01]  /*1360*/  IMAD R0, R13, -0x800000, R0 ;  /* 0xff8000000d007824 */ /* 0x000fe200078e0200 */
[----:B------:R-:W0:Y:S01]  /*1370*/  MUFU.RCP R3, R15 ;  /* 0x0000000f00037308 */ /* 0x000e220000001000 */
[----:B------:R-:W-:Y:S01]  /*1380*/  FADD.FTZ R17, -R15, -RZ ;  /* 0x800000ff0f117221 */ /* 0x000fe20000010100 */
[----:B------:R-:W-:-:S04]  /*1390*/  IADD3 R13, PT, PT, R13, 0x7f, -R11 ;  /* 0x0000007f0d0d7810 */ /* 0x000fc80007ffe80b */
[----:B------:R-:W-:Y:S01]  /*13a0*/  IADD3 R13, PT, PT, R13, R12, RZ ;  /* 0x0000000c0d0d7210 */ /* 0x000fe20007ffe0ff */
[----:B0-----:R-:W-:-:S04]  /*13b0*/  FFMA R14, R3, R17, 1 ;  /* 0x3f800000030e7423 */ /* 0x001fc80000000011 */
[----:B------:R-:W-:-:S04]  /*13c0*/  FFMA R3, R3, R14, R3 ;  /* 0x0000000e03037223 */ /* 0x000fc80000000003 */
[----:B------:R-:W-:-:S04]  /*13d0*/  FFMA R14, R0, R3, RZ ;  /* 0x00000003000e7223 */ /* 0x000fc800000000ff */
[----:B------:R-:W-:-:S04]  /*13e0*/  FFMA R16, R17, R14, R0 ;  /* 0x0000000e11107223 */ /* 0x000fc80000000000 */
[----:B------:R-:W-:-:S04]  /*13f0*/  FFMA R14, R3, R16, R14 ;  /* 0x00000010030e7223 */ /* 0x000fc8000000000e */
[----:B------:R-:W-:-:S04]  /*1400*/  FFMA R17, R17, R14, R0 ;  /* 0x0000000e11117223 */ /* 0x000fc80000000000 */
[----:B------:R-:W-:-:S05]  /*1410*/  FFMA R0, R3, R17, R14 ;  /* 0x0000001103007223 */ /* 0x000fca000000000e */
[----:B------:R-:W-:-:S04]  /*1420*/  SHF.R.U32.HI R11, RZ, 0x17, R0 ;  /* 0x00000017ff0b7819 */ /* 0x000fc80000011600 */
[----:B------:R-:W-:-:S04]  /*1430*/  LOP3.LUT R11, R11, 0xff, RZ, 0xc0, !PT ;  /* 0x000000ff0b0b7812 */ /* 0x000fc800078ec0ff */
[----:B------:R-:W-:-:S04]  /*1440*/  IADD3 R15, PT, PT, R11, R13, RZ ;  /* 0x0000000d0b0f7210 */ /* 0x000fc80007ffe0ff */
[----:B------:R-:W-:-:S04]  /*1450*/  IADD3 R11, PT, PT, R15, -0x1, RZ ;  /* 0xffffffff0f0b7810 */ /* 0x000fc80007ffe0ff */
[----:B------:R-:W-:-:S13]  /*1460*/  ISETP.GE.U32.AND P0, PT, R11, 0xfe, PT ;  /* 0x000000fe0b00780c */ /* 0x000fda0003f06070 */
[----:B------:R-:W-:Y:S05]  /*1470*/  @!P0 BRA `(.L_x_20) ;  /* 0x0000000000808947 */ /* 0x000fea0003800000 */
[----:B------:R-:W-:-:S13]  /*1480*/  ISETP.GT.AND P0, PT, R15, 0xfe, PT ;  /* 0x000000fe0f00780c */ /* 0x000fda0003f04270 */
[----:B------:R-:W-:Y:S05]  /*1490*/  @P0 BRA `(.L_x_21) ;  /* 0x00000000006c0947 */ /* 0x000fea0003800000 */
[----:B------:R-:W-:-:S13]  /*14a0*/  ISETP.GE.AND P0, PT, R15, 0x1, PT ;  /* 0x000000010f00780c */ /* 0x000fda0003f06270 */
[----:B------:R-:W-:Y:S05]  /*14b0*/  @P0 BRA `(.L_x_22) ;  /* 0x0000000000740947 */ /* 0x000fea0003800000 */
[----:B------:R-:W-:Y:S02]  /*14c0*/  ISETP.GE.AND P0, PT, R15, -0x18, PT ;  /* 0xffffffe80f00780c */ /* 0x000fe40003f06270 */
[----:B------:R-:W-:-:S11]  /*14d0*/  LOP3.LUT R0, R0, 0x80000000, RZ, 0xc0, !PT ;  /* 0x8000000000007812 */ /* 0x000fd600078ec0ff */
[----:B------:R-:W-:Y:S05]  /*14e0*/  @!P0 BRA `(.L_x_22) ;  /* 0x0000000000688947 */ /* 0x000fea0003800000 */
[-CC-:B------:R-:W-:Y:S01]  /*14f0*/  FFMA.RZ R11, R3, R17.reuse, R14.reuse ;  /* 0x00000011030b7223 */ /* 0x180fe2000000c00e */
[C---:B------:R-:W-:Y:S02]  /*1500*/  ISETP.NE.AND P2, PT, R15.reuse, RZ, PT ;  /* 0x000000ff0f00720c */ /* 0x040fe40003f45270 */
[----:B------:R-:W-:Y:S02]  /*1510*/  ISETP.NE.AND P1, PT, R15, RZ, PT ;  /* 0x000000ff0f00720c */ /* 0x000fe40003f25270 */
[----:B------:R-:W-:Y:S01]  /*1520*/  LOP3.LUT R12, R11, 0x7fffff, RZ, 0xc0, !PT ;  /* 0x007fffff0b0c7812 */ /* 0x000fe200078ec0ff */
[CCC-:B------:R-:W-:Y:S01]  /*1530*/  FFMA.RP R11, R3.reuse, R17.reuse, R14.reuse ;  /* 0x00000011030b7223 */ /* 0x1c0fe2000000800e */
[----:B------:R-:W-:Y:S01]  /*1540*/  FFMA.RM R14, R3, R17, R14 ;  /* 0x00000011030e7223 */ /* 0x000fe2000000400e */
[----:B------:R-:W-:Y:S02]  /*1550*/  IADD3 R3, PT, PT, R15, 0x20, RZ ;  /* 0x000000200f037810 */ /* 0x000fe40007ffe0ff */
[----:B------:R-:W-:-:S02]  /*1560*/  LOP3.LUT R12, R12, 0x800000, RZ, 0xfc, !PT ;  /* 0x008000000c0c7812 */ /* 0x000fc400078efcff */
[----:B------:R-:W-:Y:S02]  /*1570*/  IADD3 R13, PT, PT, -R15, RZ, RZ ;  /* 0x000000ff0f0d7210 */ /* 0x000fe40007ffe1ff */
[----:B------:R-:W-:Y:S02]  /*1580*/  SHF.L.U32 R3, R12, R3, RZ ;  /* 0x000000030c037219 */ /* 0x000fe400000006ff */
[----:B------:R-:W-:Y:S02]  /*1590*/  FSETP.NEU.FTZ.AND P0, PT, R11, R14, PT ;  /* 0x0000000e0b00720b */ /* 0x000fe40003f1d000 */
[----:B------:R-:W-:Y:S02]  /*15a0*/  SEL R11, R13, RZ, P2 ;  /* 0x000000ff0d0b7207 */ /* 0x000fe40001000000 */
[----:B------:R-:W-:Y:S02]  /*15b0*/  ISETP.NE.AND P1, PT, R3, RZ, P1 ;  /* 0x000000ff0300720c */ /* 0x000fe40000f25270 */
[----:B------:R-:W-:-:S02]  /*15c0*/  SHF.R.U32.HI R11, RZ, R11, R12 ;  /* 0x0000000bff0b7219 */ /* 0x000fc4000001160c */
[----:B------:R-:W-:Y:S02]  /*15d0*/  PLOP3.LUT P0, PT, P0, P1, PT, 0xf8, 0x8f ;  /* 0x00000000008f781c */ /* 0x000fe40000703f70 */
[----:B------:R-:W-:Y:S02]  /*15e0*/  SHF.R.U32.HI R12, RZ, 0x1, R11 ;  /* 0x00000001ff0c7819 */ /* 0x000fe4000001160b */
[----:B------:R-:W-:-:S04]  /*15f0*/  SEL R3, RZ, 0x1, !P0 ;  /* 0x00000001ff037807 */ /* 0x000fc80004000000 */
[----:B------:R-:W-:-:S04]  /*1600*/  LOP3.LUT R14, R3, 0x1, R12, 0xf8, !PT ;  /* 0x00000001030e7812 */ /* 0x000fc800078ef80c */
[----:B------:R-:W-:-:S04]  /*1610*/  LOP3.LUT R11, R14, R11, RZ, 0xc0, !PT ;  /* 0x0000000b0e0b7212 */ /* 0x000fc800078ec0ff */
[----:B------:R-:W-:-:S04]  /*1620*/  IADD3 R11, PT, PT, R12, R11, RZ ;  /* 0x0000000b0c0b7210 */ /* 0x000fc80007ffe0ff */
[----:B------:R-:W-:Y:S01]  /*1630*/  LOP3.LUT R0, R11, R0, RZ, 0xfc, !PT ;  /* 0x000000000b007212 */ /* 0x000fe200078efcff */
[----:B------:R-:W-:Y:S06]  /*1640*/  BRA `(.L_x_22) ;  /* 0x0000000000107947 */ /* 0x000fec0003800000 */
.L_x_21:
[----:B------:R-:W-:-:S04]  /*1650*/  LOP3.LUT R0, R0, 0x80000000, RZ, 0xc0, !PT ;  /* 0x8000000000007812 */ /* 0x000fc800078ec0ff */
[----:B------:R-:W-:Y:S01]  /*1660*/  LOP3.LUT R0, R0, 0x7f800000, RZ, 0xfc, !PT ;  /* 0x7f80000000007812 */ /* 0x000fe200078efcff */
[----:B------:R-:W-:Y:S06]  /*1670*/  BRA `(.L_x_22) ;  /* 0x0000000000047947 */ /* 0x000fec0003800000 */
.L_x_20:
[----:B------:R-:W-:-:S07]  /*1680*/  LEA R0, R13, R0, 0x17 ;  /* 0x000000000d007211 */ /* 0x000fce00078eb8ff */
.L_x_22:
[----:B------:R-:W-:Y:S05]  /*1690*/  BSYNC.RECONVERGENT B2 ;  /* 0x0000000000027941 */ /* 0x000fea0003800200 */
.L_x_19:
[----:B------:R-:W-:Y:S05]  /*16a0*/  BRA `(.L_x_23) ;  /* 0x0000000000207947 */ /* 0x000fea0003800000 */
.L_x_18:
[----:B------:R-:W-:-:S04]  /*16b0*/  LOP3.LUT R0, R3, 0x80000000, R0, 0x48, !PT ;  /* 0x8000000003007812 */ /* 0x000fc800078e4800 */
[----:B------:R-:W-:Y:S01]  /*16c0*/  LOP3.LUT R0, R0, 0x7f800000, RZ, 0xfc, !PT ;  /* 0x7f80000000007812 */ /* 0x000fe200078efcff */
[----:B------:R-:W-:Y:S06]  /*16d0*/  BRA `(.L_x_23) ;  /* 0x0000000000147947 */ /* 0x000fec0003800000 */
.L_x_17:
[----:B------:R-:W-:Y:S01]  /*16e0*/  LOP3.LUT R0, R3, 0x80000000, R0, 0x48, !PT ;  /* 0x8000000003007812 */ /* 0x000fe200078e4800 */
[----:B------:R-:W-:Y:S06]  /*16f0*/  BRA `(.L_x_23) ;  /* 0x00000000000c7947 */ /* 0x000fec0003800000 */
.L_x_16:
[----:B------:R-:W0:Y:S01]  /*1700*/  MUFU.RSQ R0, -QNAN ;  /* 0xffc0000000007908 */ /* 0x000e220000001400 */
[----:B------:R-:W-:Y:S05]  /*1710*/  BRA `(.L_x_23) ;  /* 0x0000000000047947 */ /* 0x000fea0003800000 */
.L_x_15:
[----:B------:R-:W-:-:S07]  /*1720*/  FADD.FTZ R0, R0, R3 ;  /* 0x0000000300007221 */ /* 0x000fce0000010000 */
.L_x_23:
[----:B------:R-:W-:Y:S05]  /*1730*/  BSYNC.RECONVERGENT B1 ;  /* 0x0000000000017941 */ /* 0x000fea0003800200 */
.L_x_13:
[----:B------:R-:W-:-:S04]  /*1740*/  HFMA2 R11, -RZ, RZ, 0, 0 ;  /* 0x00000000ff0b7431 */ /* 0x000fc800000001ff */
[----:B0-----:R-:W-:Y:S05]  /*1750*/  RET.REL.NODEC R10 `(_Z11ac_velocityPfS_S_S_S_S_S_S_S_S_S_S_S_S_S_iifffiib) ;  /* 0xffffffe80a287950 */ /* 0x001fea0003c3ffff */
.L_x_24:
[----:B------:R-:W-:-:S00]  /*1760*/  BRA `(.L_x_24) ;  /* 0xfffffffc00fc7947 */ /* 0x000fc0000383ffff */
[----:B------:R-:W-:-:S00]  /*1770*/  NOP ;  /* 0x0000000000007918 */ /* 0x000fc00000000000 */
        /* <DEDUP_REMOVED lines=8> */
.L_x_25:


//--------------------- .nv.shared.reserved.0     --------------------------
	.section	.nv.shared.reserved.0,"aw",@nobits
	.weak		__nv_reservedSMEM_offset_0_alias
	.size		__nv_reservedSMEM_offset_0_alias, 0, 64
	.other		__nv_reservedSMEM_offset_0_alias,@"STO_CUDA_RESERVED_SHARED STV_DEFAULT"
__nv_reservedSMEM_offset_0_alias:
	.zero		0
	.zero		64


//--------------------- .nv.constant0._Z11ac_velocityPfS_S_S_S_S_S_S_S_S_S_S_S_S_S_iifffiib --------------------------
	.section	.nv.constant0._Z11ac_velocityPfS_S_S_S_S_S_S_S_S_S_S_S_S_S_iifffiib,"a",@progbits
	.sectionflags	@""
	.align	4
.nv.constant0._Z11ac_velocityPfS_S_S_S_S_S_S_S_S_S_S_S_S_S_iifffiib:
	.zero		1045


//--------------------- SYMBOLS --------------------------

	.type		.nv.reservedSmem.offset0,@object
	.size		.nv.reservedSmem.offset0,0x4
